//
// Generated by NVIDIA NVVM Compiler
//
// Compiler Build ID: CL-36424714
// Cuda compilation tools, release 13.0, V13.0.88
// Based on NVVM 20.0.0
//

.version 9.0
.target sm_100
.address_size 64

	// .globl	_Z18setupRandGeneratorPfP17curandStateXORWOW
.global .align 4 .b8 precalc_xorwow_matrix[102400];
.global .align 4 .b8 precalc_xorwow_offset_matrix[102400];
.global .align 4 .b8 mrg32k3aM1[2304];
.global .align 4 .b8 mrg32k3aM2[2304];
.global .align 4 .b8 mrg32k3aM1SubSeq[2016];
.global .align 4 .b8 mrg32k3aM2SubSeq[2016];
.global .align 4 .b8 mrg32k3aM1Seq[2304];
.global .align 4 .b8 mrg32k3aM2Seq[2304];
.const .align 8 .b8 __cr_lgamma_table[72];

.visible .entry _Z18setupRandGeneratorPfP17curandStateXORWOW(
	.param .u64 .ptr .align 1 _Z18setupRandGeneratorPfP17curandStateXORWOW_param_0,
	.param .u64 .ptr .align 1 _Z18setupRandGeneratorPfP17curandStateXORWOW_param_1
)
{
	.reg .pred 	%p<24>;
	.reg .b32 	%r<419>;
	.reg .b32 	%f<2>;
	.reg .b64 	%rd<23>;
	.reg .b64 	%fd<3>;

	ld.param.u64 	%rd8, [_Z18setupRandGeneratorPfP17curandStateXORWOW_param_0];
	ld.param.u64 	%rd9, [_Z18setupRandGeneratorPfP17curandStateXORWOW_param_1];
	cvta.to.global.u64 	%rd10, %rd9;
	cvta.to.global.u64 	%rd11, %rd8;
	mov.u32 	%r182, %ntid.x;
	mov.u32 	%r183, %ctaid.x;
	mov.u32 	%r184, %tid.x;
	mov.u32 	%r185, %ntid.y;
	mov.u32 	%r186, %ctaid.y;
	mov.u32 	%r187, %tid.y;
	mad.lo.s32 	%r188, %r185, %r186, %r187;
	mov.u32 	%r189, %nctaid.x;
	mad.lo.s32 	%r190, %r188, %r189, %r183;
	mad.lo.s32 	%r191, %r190, %r182, %r184;
	cvt.s64.s32 	%rd22, %r191;
	mul.wide.s32 	%rd12, %r191, 4;
	add.s64 	%rd13, %rd11, %rd12;
	ld.global.f32 	%f1, [%rd13];
	cvt.f64.f32 	%fd1, %f1;
	fma.rn.f64 	%fd2, %fd1, 0d41CDCD6500000000, 0d401C000000000000;
	cvt.rzi.u64.f64 	%rd14, %fd2;
	mul.wide.s32 	%rd15, %r191, 48;
	add.s64 	%rd2, %rd10, %rd15;
	cvt.u32.u64 	%r192, %rd14;
	xor.b32  	%r193, %r192, -1429050551;
	mul.lo.s32 	%r194, %r193, 1099087573;
	{ .reg .b32 tmp; mov.b64 {tmp, %r195}, %rd14; }
	xor.b32  	%r196, %r195, -136515619;
	mul.lo.s32 	%r197, %r196, -1703105765;
	add.s32 	%r198, %r194, %r197;
	add.s32 	%r199, %r198, 6615241;
	add.s32 	%r200, %r194, 123456789;
	st.global.v2.u32 	[%rd2], {%r199, %r200};
	xor.b32  	%r201, %r194, 362436069;
	add.s32 	%r202, %r197, 521288629;
	st.global.v2.u32 	[%rd2+8], {%r201, %r202};
	xor.b32  	%r203, %r197, 88675123;
	add.s32 	%r204, %r194, 5783321;
	st.global.v2.u32 	[%rd2+16], {%r203, %r204};
	setp.eq.s32 	%p1, %r191, 0;
	@%p1 bra 	$L__BB0_42;
	mov.b32 	%r325, 0;
$L__BB0_2:
	and.b64  	%rd4, %rd22, 3;
	setp.eq.s64 	%p2, %rd4, 0;
	@%p2 bra 	$L__BB0_41;
	mul.wide.u32 	%rd16, %r325, 3200;
	mov.u64 	%rd17, precalc_xorwow_matrix;
	add.s64 	%rd5, %rd17, %rd16;
	cvt.u32.u64 	%r2, %rd4;
	mov.b32 	%r326, 0;
$L__BB0_4:
	mov.b32 	%r339, 0;
	mov.u32 	%r340, %r339;
	mov.u32 	%r341, %r339;
	mov.u32 	%r342, %r339;
	mov.u32 	%r343, %r339;
	mov.u32 	%r332, %r339;
$L__BB0_5:
	mul.wide.u32 	%rd18, %r332, 4;
	add.s64 	%rd19, %rd2, %rd18;
	ld.global.u32 	%r10, [%rd19+4];
	shl.b32 	%r11, %r332, 5;
	mov.b32 	%r338, 0;
$L__BB0_6:
	.pragma "nounroll";
	shr.u32 	%r209, %r10, %r338;
	and.b32  	%r210, %r209, 1;
	setp.eq.b32 	%p3, %r210, 1;
	not.pred 	%p4, %p3;
	add.s32 	%r211, %r11, %r338;
	mul.lo.s32 	%r212, %r211, 5;
	mul.wide.u32 	%rd20, %r212, 4;
	add.s64 	%rd6, %rd5, %rd20;
	@%p4 bra 	$L__BB0_8;
	ld.global.u32 	%r213, [%rd6];
	xor.b32  	%r343, %r343, %r213;
	ld.global.u32 	%r214, [%rd6+4];
	xor.b32  	%r342, %r342, %r214;
	ld.global.u32 	%r215, [%rd6+8];
	xor.b32  	%r341, %r341, %r215;
	ld.global.u32 	%r216, [%rd6+12];
	xor.b32  	%r340, %r340, %r216;
	ld.global.u32 	%r217, [%rd6+16];
	xor.b32  	%r339, %r339, %r217;
$L__BB0_8:
	and.b32  	%r219, %r209, 2;
	setp.eq.s32 	%p5, %r219, 0;
	@%p5 bra 	$L__BB0_10;
	ld.global.u32 	%r220, [%rd6+20];
	xor.b32  	%r343, %r343, %r220;
	ld.global.u32 	%r221, [%rd6+24];
	xor.b32  	%r342, %r342, %r221;
	ld.global.u32 	%r222, [%rd6+28];
	xor.b32  	%r341, %r341, %r222;
	ld.global.u32 	%r223, [%rd6+32];
	xor.b32  	%r340, %r340, %r223;
	ld.global.u32 	%r224, [%rd6+36];
	xor.b32  	%r339, %r339, %r224;
$L__BB0_10:
	and.b32  	%r226, %r209, 4;
	setp.eq.s32 	%p6, %r226, 0;
	@%p6 bra 	$L__BB0_12;
	ld.global.u32 	%r227, [%rd6+40];
	xor.b32  	%r343, %r343, %r227;
	ld.global.u32 	%r228, [%rd6+44];
	xor.b32  	%r342, %r342, %r228;
	ld.global.u32 	%r229, [%rd6+48];
	xor.b32  	%r341, %r341, %r229;
	ld.global.u32 	%r230, [%rd6+52];
	xor.b32  	%r340, %r340, %r230;
	ld.global.u32 	%r231, [%rd6+56];
	xor.b32  	%r339, %r339, %r231;
$L__BB0_12:
	and.b32  	%r233, %r209, 8;
	setp.eq.s32 	%p7, %r233, 0;
	@%p7 bra 	$L__BB0_14;
	ld.global.u32 	%r234, [%rd6+60];
	xor.b32  	%r343, %r343, %r234;
	ld.global.u32 	%r235, [%rd6+64];
	xor.b32  	%r342, %r342, %r235;
	ld.global.u32 	%r236, [%rd6+68];
	xor.b32  	%r341, %r341, %r236;
	ld.global.u32 	%r237, [%rd6+72];
	xor.b32  	%r340, %r340, %r237;
	ld.global.u32 	%r238, [%rd6+76];
	xor.b32  	%r339, %r339, %r238;
$L__BB0_14:
	and.b32  	%r240, %r209, 16;
	setp.eq.s32 	%p8, %r240, 0;
	@%p8 bra 	$L__BB0_16;
	ld.global.u32 	%r241, [%rd6+80];
	xor.b32  	%r343, %r343, %r241;
	ld.global.u32 	%r242, [%rd6+84];
	xor.b32  	%r342, %r342, %r242;
	ld.global.u32 	%r243, [%rd6+88];
	xor.b32  	%r341, %r341, %r243;
	ld.global.u32 	%r244, [%rd6+92];
	xor.b32  	%r340, %r340, %r244;
	ld.global.u32 	%r245, [%rd6+96];
	xor.b32  	%r339, %r339, %r245;
$L__BB0_16:
	and.b32  	%r247, %r209, 32;
	setp.eq.s32 	%p9, %r247, 0;
	@%p9 bra 	$L__BB0_18;
	ld.global.u32 	%r248, [%rd6+100];
	xor.b32  	%r343, %r343, %r248;
	ld.global.u32 	%r249, [%rd6+104];
	xor.b32  	%r342, %r342, %r249;
	ld.global.u32 	%r250, [%rd6+108];
	xor.b32  	%r341, %r341, %r250;
	ld.global.u32 	%r251, [%rd6+112];
	xor.b32  	%r340, %r340, %r251;
	ld.global.u32 	%r252, [%rd6+116];
	xor.b32  	%r339, %r339, %r252;
$L__BB0_18:
	and.b32  	%r254, %r209, 64;
	setp.eq.s32 	%p10, %r254, 0;
	@%p10 bra 	$L__BB0_20;
	ld.global.u32 	%r255, [%rd6+120];
	xor.b32  	%r343, %r343, %r255;
	ld.global.u32 	%r256, [%rd6+124];
	xor.b32  	%r342, %r342, %r256;
	ld.global.u32 	%r257, [%rd6+128];
	xor.b32  	%r341, %r341, %r257;
	ld.global.u32 	%r258, [%rd6+132];
	xor.b32  	%r340, %r340, %r258;
	ld.global.u32 	%r259, [%rd6+136];
	xor.b32  	%r339, %r339, %r259;
$L__BB0_20:
	and.b32  	%r261, %r209, 128;
	setp.eq.s32 	%p11, %r261, 0;
	@%p11 bra 	$L__BB0_22;
	ld.global.u32 	%r262, [%rd6+140];
	xor.b32  	%r343, %r343, %r262;
	ld.global.u32 	%r263, [%rd6+144];
	xor.b32  	%r342, %r342, %r263;
	ld.global.u32 	%r264, [%rd6+148];
	xor.b32  	%r341, %r341, %r264;
	ld.global.u32 	%r265, [%rd6+152];
	xor.b32  	%r340, %r340, %r265;
	ld.global.u32 	%r266, [%rd6+156];
	xor.b32  	%r339, %r339, %r266;
$L__BB0_22:
	and.b32  	%r268, %r209, 256;
	setp.eq.s32 	%p12, %r268, 0;
	@%p12 bra 	$L__BB0_24;
	ld.global.u32 	%r269, [%rd6+160];
	xor.b32  	%r343, %r343, %r269;
	ld.global.u32 	%r270, [%rd6+164];
	xor.b32  	%r342, %r342, %r270;
	ld.global.u32 	%r271, [%rd6+168];
	xor.b32  	%r341, %r341, %r271;
	ld.global.u32 	%r272, [%rd6+172];
	xor.b32  	%r340, %r340, %r272;
	ld.global.u32 	%r273, [%rd6+176];
	xor.b32  	%r339, %r339, %r273;
$L__BB0_24:
	and.b32  	%r275, %r209, 512;
	setp.eq.s32 	%p13, %r275, 0;
	@%p13 bra 	$L__BB0_26;
	ld.global.u32 	%r276, [%rd6+180];
	xor.b32  	%r343, %r343, %r276;
	ld.global.u32 	%r277, [%rd6+184];
	xor.b32  	%r342, %r342, %r277;
	ld.global.u32 	%r278, [%rd6+188];
	xor.b32  	%r341, %r341, %r278;
	ld.global.u32 	%r279, [%rd6+192];
	xor.b32  	%r340, %r340, %r279;
	ld.global.u32 	%r280, [%rd6+196];
	xor.b32  	%r339, %r339, %r280;
$L__BB0_26:
	and.b32  	%r282, %r209, 1024;
	setp.eq.s32 	%p14, %r282, 0;
	@%p14 bra 	$L__BB0_28;
	ld.global.u32 	%r283, [%rd6+200];
	xor.b32  	%r343, %r343, %r283;
	ld.global.u32 	%r284, [%rd6+204];
	xor.b32  	%r342, %r342, %r284;
	ld.global.u32 	%r285, [%rd6+208];
	xor.b32  	%r341, %r341, %r285;
	ld.global.u32 	%r286, [%rd6+212];
	xor.b32  	%r340, %r340, %r286;
	ld.global.u32 	%r287, [%rd6+216];
	xor.b32  	%r339, %r339, %r287;
$L__BB0_28:
	and.b32  	%r289, %r209, 2048;
	setp.eq.s32 	%p15, %r289, 0;
	@%p15 bra 	$L__BB0_30;
	ld.global.u32 	%r290, [%rd6+220];
	xor.b32  	%r343, %r343, %r290;
	ld.global.u32 	%r291, [%rd6+224];
	xor.b32  	%r342, %r342, %r291;
	ld.global.u32 	%r292, [%rd6+228];
	xor.b32  	%r341, %r341, %r292;
	ld.global.u32 	%r293, [%rd6+232];
	xor.b32  	%r340, %r340, %r293;
	ld.global.u32 	%r294, [%rd6+236];
	xor.b32  	%r339, %r339, %r294;
$L__BB0_30:
	and.b32  	%r296, %r209, 4096;
	setp.eq.s32 	%p16, %r296, 0;
	@%p16 bra 	$L__BB0_32;
	ld.global.u32 	%r297, [%rd6+240];
	xor.b32  	%r343, %r343, %r297;
	ld.global.u32 	%r298, [%rd6+244];
	xor.b32  	%r342, %r342, %r298;
	ld.global.u32 	%r299, [%rd6+248];
	xor.b32  	%r341, %r341, %r299;
	ld.global.u32 	%r300, [%rd6+252];
	xor.b32  	%r340, %r340, %r300;
	ld.global.u32 	%r301, [%rd6+256];
	xor.b32  	%r339, %r339, %r301;
$L__BB0_32:
	and.b32  	%r303, %r209, 8192;
	setp.eq.s32 	%p17, %r303, 0;
	@%p17 bra 	$L__BB0_34;
	ld.global.u32 	%r304, [%rd6+260];
	xor.b32  	%r343, %r343, %r304;
	ld.global.u32 	%r305, [%rd6+264];
	xor.b32  	%r342, %r342, %r305;
	ld.global.u32 	%r306, [%rd6+268];
	xor.b32  	%r341, %r341, %r306;
	ld.global.u32 	%r307, [%rd6+272];
	xor.b32  	%r340, %r340, %r307;
	ld.global.u32 	%r308, [%rd6+276];
	xor.b32  	%r339, %r339, %r308;
$L__BB0_34:
	and.b32  	%r310, %r209, 16384;
	setp.eq.s32 	%p18, %r310, 0;
	@%p18 bra 	$L__BB0_36;
	ld.global.u32 	%r311, [%rd6+280];
	xor.b32  	%r343, %r343, %r311;
	ld.global.u32 	%r312, [%rd6+284];
	xor.b32  	%r342, %r342, %r312;
	ld.global.u32 	%r313, [%rd6+288];
	xor.b32  	%r341, %r341, %r313;
	ld.global.u32 	%r314, [%rd6+292];
	xor.b32  	%r340, %r340, %r314;
	ld.global.u32 	%r315, [%rd6+296];
	xor.b32  	%r339, %r339, %r315;
$L__BB0_36:
	and.b32  	%r317, %r209, 32768;
	setp.eq.s32 	%p19, %r317, 0;
	@%p19 bra 	$L__BB0_38;
	ld.global.u32 	%r318, [%rd6+300];
	xor.b32  	%r343, %r343, %r318;
	ld.global.u32 	%r319, [%rd6+304];
	xor.b32  	%r342, %r342, %r319;
	ld.global.u32 	%r320, [%rd6+308];
	xor.b32  	%r341, %r341, %r320;
	ld.global.u32 	%r321, [%rd6+312];
	xor.b32  	%r340, %r340, %r321;
	ld.global.u32 	%r322, [%rd6+316];
	xor.b32  	%r339, %r339, %r322;
$L__BB0_38:
	add.s32 	%r338, %r338, 16;
	setp.ne.s32 	%p20, %r338, 32;
	@%p20 bra 	$L__BB0_6;
	mad.lo.s32 	%r323, %r332, -31, %r11;
	add.s32 	%r332, %r323, 1;
	setp.ne.s32 	%p21, %r332, 5;
	@%p21 bra 	$L__BB0_5;
	st.global.u32 	[%rd2+4], %r343;
	st.global.u32 	[%rd2+8], %r342;
	st.global.u32 	[%rd2+12], %r341;
	st.global.u32 	[%rd2+16], %r340;
	st.global.u32 	[%rd2+20], %r339;
	add.s32 	%r326, %r326, 1;
	setp.lt.u32 	%p22, %r326, %r2;
	@%p22 bra 	$L__BB0_4;
$L__BB0_41:
	shr.u64 	%rd7, %rd22, 2;
	add.s32 	%r325, %r325, 1;
	setp.gt.u64 	%p23, %rd22, 3;
	mov.u64 	%rd22, %rd7;
	@%p23 bra 	$L__BB0_2;
$L__BB0_42:
	mov.b32 	%r324, 0;
	st.global.v2.u32 	[%rd2+24], {%r324, %r324};
	st.global.u32 	[%rd2+32], %r324;
	mov.b64 	%rd21, 0;
	st.global.u64 	[%rd2+40], %rd21;
	ret;

}
	// .globl	_Z3bfsiPiS_S_S_PbP17curandStateXORWOWf
.visible .entry _Z3bfsiPiS_S_S_PbP17curandStateXORWOWf(
	.param .u32 _Z3bfsiPiS_S_S_PbP17curandStateXORWOWf_param_0,
	.param .u64 .ptr .align 1 _Z3bfsiPiS_S_S_PbP17curandStateXORWOWf_param_1,
	.param .u64 .ptr .align 1 _Z3bfsiPiS_S_S_PbP17curandStateXORWOWf_param_2,
	.param .u64 .ptr .align 1 _Z3bfsiPiS_S_S_PbP17curandStateXORWOWf_param_3,
	.param .u64 .ptr .align 1 _Z3bfsiPiS_S_S_PbP17curandStateXORWOWf_param_4,
	.param .u64 .ptr .align 1 _Z3bfsiPiS_S_S_PbP17curandStateXORWOWf_param_5,
	.param .u64 .ptr .align 1 _Z3bfsiPiS_S_S_PbP17curandStateXORWOWf_param_6,
	.param .f32 _Z3bfsiPiS_S_S_PbP17curandStateXORWOWf_param_7
)
{
	.reg .pred 	%p<16>;
	.reg .b16 	%rs<4>;
	.reg .b32 	%r<166>;
	.reg .b32 	%f<5>;
	.reg .b64 	%rd<36>;
	.reg .b64 	%fd<2>;

	ld.param.u64 	%rd9, [_Z3bfsiPiS_S_S_PbP17curandStateXORWOWf_param_1];
	ld.param.u64 	%rd10, [_Z3bfsiPiS_S_S_PbP17curandStateXORWOWf_param_2];
	ld.param.u64 	%rd12, [_Z3bfsiPiS_S_S_PbP17curandStateXORWOWf_param_4];
	ld.param.u64 	%rd13, [_Z3bfsiPiS_S_S_PbP17curandStateXORWOWf_param_5];
	ld.param.u64 	%rd14, [_Z3bfsiPiS_S_S_PbP17curandStateXORWOWf_param_6];
	ld.param.f32 	%f2, [_Z3bfsiPiS_S_S_PbP17curandStateXORWOWf_param_7];
	cvta.to.global.u64 	%rd1, %rd13;
	cvta.to.global.u64 	%rd2, %rd12;
	cvta.to.global.u64 	%rd15, %rd14;
	mov.u32 	%r80, %ntid.x;
	mov.u32 	%r81, %ctaid.x;
	mov.u32 	%r82, %tid.x;
	mov.u32 	%r83, %ntid.y;
	mov.u32 	%r84, %ctaid.y;
	mov.u32 	%r85, %tid.y;
	mad.lo.s32 	%r86, %r83, %r84, %r85;
	mov.u32 	%r87, %nctaid.x;
	mad.lo.s32 	%r88, %r86, %r87, %r81;
	mad.lo.s32 	%r112, %r88, %r80, %r82;
	mul.wide.s32 	%rd16, %r112, 48;
	add.s64 	%rd3, %rd15, %rd16;
	ld.global.v2.u32 	{%r156, %r155}, [%rd3];
	ld.global.v2.u32 	{%r154, %r153}, [%rd3+8];
	ld.global.v2.u32 	{%r152, %r151}, [%rd3+16];
	ld.global.v2.u32 	{%r8, %r9}, [%rd3+24];
	ld.global.f32 	%f1, [%rd3+32];
	ld.global.f64 	%fd1, [%rd3+40];
	setp.eq.s32 	%p1, %r112, -1;
	@%p1 bra 	$L__BB1_15;
	mul.lo.s32 	%r10, %r112, 1000;
	shl.b32 	%r11, %r112, 10;
	cvta.to.global.u64 	%rd4, %rd9;
	cvta.to.global.u64 	%rd5, %rd10;
	mov.b32 	%r127, 0;
	mul.wide.s32 	%rd17, %r10, 4;
	add.s64 	%rd18, %rd2, %rd17;
$L__BB1_2:
	mov.u32 	%r12, %r112;
	add.s32 	%r120, %r10, 2;
	st.global.u32 	[%rd18], %r12;
	add.s32 	%r90, %r11, %r12;
	cvt.s64.s32 	%rd19, %r90;
	add.s64 	%rd20, %rd1, %rd19;
	mov.b16 	%rs1, 1;
	st.global.u8 	[%rd20], %rs1;
	mov.u32 	%r135, %r10;
	bra.uni 	$L__BB1_4;
$L__BB1_3:
	add.s32 	%r107, %r135, 1;
	setp.eq.s32 	%p10, %r120, %r107;
	add.s32 	%r108, %r135, -999;
	setp.eq.s32 	%p11, %r120, %r108;
	or.pred  	%p12, %p10, %p11;
	@%p12 bra 	$L__BB1_11;
$L__BB1_4:
	mul.wide.s32 	%rd21, %r135, 4;
	add.s64 	%rd22, %rd2, %rd21;
	ld.global.u32 	%r91, [%rd22];
	add.s32 	%r92, %r10, 999;
	setp.lt.s32 	%p2, %r135, %r92;
	selp.b32 	%r93, 1, -999, %p2;
	add.s32 	%r135, %r93, %r135;
	mul.wide.s32 	%rd23, %r91, 4;
	add.s64 	%rd6, %rd4, %rd23;
	ld.global.u32 	%r138, [%rd6];
	ld.global.u32 	%r137, [%rd6+4];
	setp.ge.s32 	%p3, %r138, %r137;
	@%p3 bra 	$L__BB1_3;
$L__BB1_5:
	mov.u32 	%r49, %r151;
	mov.u32 	%r48, %r152;
	mov.u32 	%r47, %r153;
	mov.u32 	%r46, %r154;
	mul.wide.s32 	%rd24, %r138, 4;
	add.s64 	%rd7, %rd5, %rd24;
	ld.global.u32 	%r147, [%rd7];
	add.s32 	%r94, %r11, %r147;
	cvt.s64.s32 	%rd25, %r94;
	add.s64 	%rd26, %rd1, %rd25;
	ld.global.u8 	%rs2, [%rd26];
	setp.ne.s16 	%p4, %rs2, 0;
	@%p4 bra 	$L__BB1_10;
	shr.u32 	%r95, %r155, 2;
	xor.b32  	%r96, %r95, %r155;
	shl.b32 	%r97, %r49, 4;
	shl.b32 	%r98, %r96, 1;
	xor.b32  	%r99, %r97, %r98;
	xor.b32  	%r100, %r99, %r49;
	xor.b32  	%r151, %r100, %r96;
	add.s32 	%r156, %r156, 362437;
	add.s32 	%r101, %r151, %r156;
	cvt.rn.f32.u32 	%f3, %r101;
	fma.rn.f32 	%f4, %f3, 0f2F800000, 0f2F000000;
	setp.geu.f32 	%p5, %f4, %f2;
	mov.u32 	%r152, %r49;
	mov.u32 	%r153, %r48;
	mov.u32 	%r154, %r47;
	mov.u32 	%r155, %r46;
	@%p5 bra 	$L__BB1_10;
	setp.eq.s32 	%p6, %r120, %r135;
	mov.u32 	%r148, %r135;
	@%p6 bra 	$L__BB1_9;
	setp.gt.s32 	%p7, %r120, %r10;
	selp.b32 	%r102, -1, 999, %p7;
	add.s32 	%r103, %r102, %r120;
	mul.wide.s32 	%rd27, %r103, 4;
	add.s64 	%rd28, %rd2, %rd27;
	st.global.u32 	[%rd28], %r147;
	add.s32 	%r104, %r10, 999;
	setp.lt.s32 	%p8, %r120, %r104;
	selp.b32 	%r105, 1, -999, %p8;
	add.s32 	%r148, %r105, %r120;
	ld.global.u32 	%r147, [%rd7];
$L__BB1_9:
	add.s32 	%r106, %r11, %r147;
	cvt.s64.s32 	%rd29, %r106;
	add.s64 	%rd30, %rd1, %rd29;
	mov.b16 	%rs3, 1;
	st.global.u8 	[%rd30], %rs3;
	add.s32 	%r127, %r127, 1;
	ld.global.u32 	%r137, [%rd6+4];
	mov.u32 	%r120, %r148;
	mov.u32 	%r152, %r49;
	mov.u32 	%r153, %r48;
	mov.u32 	%r154, %r47;
	mov.u32 	%r155, %r46;
$L__BB1_10:
	add.s32 	%r138, %r138, 1;
	setp.lt.s32 	%p9, %r138, %r137;
	@%p9 bra 	$L__BB1_5;
	bra.uni 	$L__BB1_3;
$L__BB1_11:
	ld.param.u64 	%rd35, [_Z3bfsiPiS_S_S_PbP17curandStateXORWOWf_param_3];
	cvta.to.global.u64 	%rd8, %rd35;
	mul.wide.s32 	%rd31, %r12, 4;
	add.s64 	%rd32, %rd8, %rd31;
	atom.relaxed.global.cas.b32 	%r109, [%rd32], 0, %r127;
	mov.u32 	%r158, %r12;
$L__BB1_12:
	ld.param.u32 	%r111, [_Z3bfsiPiS_S_S_PbP17curandStateXORWOWf_param_0];
	add.s32 	%r71, %r158, 1;
	setp.ge.s32 	%p13, %r71, %r111;
	mov.u32 	%r112, %r12;
	@%p13 bra 	$L__BB1_14;
	mul.wide.s32 	%rd33, %r158, 4;
	add.s64 	%rd34, %rd8, %rd33;
	atom.relaxed.global.cas.b32 	%r110, [%rd34+4], -1, 0;
	setp.ne.s32 	%p14, %r110, -1;
	mov.u32 	%r158, %r71;
	mov.u32 	%r112, %r71;
	@%p14 bra 	$L__BB1_12;
$L__BB1_14:
	setp.ne.s32 	%p15, %r112, %r12;
	@%p15 bra 	$L__BB1_2;
$L__BB1_15:
	st.global.v2.u32 	[%rd3], {%r156, %r155};
	st.global.v2.u32 	[%rd3+8], {%r154, %r153};
	st.global.v2.u32 	[%rd3+16], {%r152, %r151};
	st.global.v2.u32 	[%rd3+24], {%r8, %r9};
	st.global.f32 	[%rd3+32], %f1;
	st.global.f64 	[%rd3+40], %fd1;
	ret;

}


// ===== COMPILED SASS (sm_100) =====

	.target	sm_100

	.elftype	@"ET_EXEC"


//--------------------- .note.nv.tkinfo           --------------------------
	.section	.note.nv.tkinfo,"",@"SHT_NOTE"
	.sectionflags	@"SHF_NOTE_NV_TKINFO"
	.tkinfo
        /*0018*/ 	.word	0x00000002
        /*0030*/ 	.string	""
        /*0030*/ 	.string	"ptxas"
        /*0030*/ 	.string	"Cuda compilation tools, release 13.0, V13.0.88"
        /*0030*/ 	.string	"Build cuda_13.0.r13.0/compiler.36424714_0"
        /*0030*/ 	.string	"-arch sm_100 -m 64 "



//--------------------- .note.nv.cuinfo           --------------------------
	.section	.note.nv.cuinfo,"",@"SHT_NOTE"
	.sectionflags	@"SHF_NOTE_NV_CUINFO"
        /*0018*/ 	.short	0x0002
        /*001a*/ 	.short	0x0064
        /*001c*/ 	.short	0x0082
	.zero		2


//--------------------- .nv.info                  --------------------------
	.section	.nv.info,"",@"SHT_CUDA_INFO"
	.align	4


	//----- nvinfo : EIATTR_REGCOUNT
	.align		4
        /*0000*/ 	.byte	0x04, 0x2f
        /*0002*/ 	.short	(.L_10 - .L_9)
	.align		4
.L_9:
        /*0004*/ 	.word	index@(_Z18setupRandGeneratorPfP17curandStateXORWOW)
        /*0008*/ 	.word	0x0000001f


	//----- nvinfo : EIATTR_FRAME_SIZE
	.align		4
.L_10:
        /*000c*/ 	.byte	0x04, 0x11
        /*000e*/ 	.short	(.L_12 - .L_11)
	.align		4
.L_11:
        /*0010*/ 	.word	index@(_Z18setupRandGeneratorPfP17curandStateXORWOW)
        /*0014*/ 	.word	0x00000000


	//----- nvinfo : EIATTR_REGCOUNT
	.align		4
.L_12:
        /*0018*/ 	.byte	0x04, 0x2f
        /*001a*/ 	.short	(.L_14 - .L_13)
	.align		4
.L_13:
        /*001c*/ 	.word	index@(_Z3bfsiPiS_S_S_PbP17curandStateXORWOWf)
        /*0020*/ 	.word	0x00000027


	//----- nvinfo : EIATTR_FRAME_SIZE
	.align		4
.L_14:
        /*0024*/ 	.byte	0x04, 0x11
        /*0026*/ 	.short	(.L_16 - .L_15)
	.align		4
.L_15:
        /*0028*/ 	.word	index@(_Z3bfsiPiS_S_S_PbP17curandStateXORWOWf)
        /*002c*/ 	.word	0x00000000


	//----- nvinfo : EIATTR_MIN_STACK_SIZE
	.align		4
.L_16:
        /*0030*/ 	.byte	0x04, 0x12
        /*0032*/ 	.short	(.L_18 - .L_17)
	.align		4
.L_17:
        /*0034*/ 	.word	index@(_Z3bfsiPiS_S_S_PbP17curandStateXORWOWf)
        /*0038*/ 	.word	0x00000000


	//----- nvinfo : EIATTR_MIN_STACK_SIZE
	.align		4
.L_18:
        /*003c*/ 	.byte	0x04, 0x12
        /*003e*/ 	.short	(.L_20 - .L_19)
	.align		4
.L_19:
        /*0040*/ 	.word	index@(_Z18setupRandGeneratorPfP17curandStateXORWOW)
        /*0044*/ 	.word	0x00000000
.L_20:


//--------------------- .nv.compat                --------------------------
	.section	.nv.compat,"",@"SHT_CUDA_COMPAT_INFO"
	.align	4
        /*0000*/ 	.byte	0x02, 0x09, 0x00, 0x00, 0x02, 0x02, 0x01, 0x00, 0x02, 0x05, 0x05, 0x00, 0x03, 0x07, 0x01, 0x01
        /*0010*/ 	.byte	0x02, 0x03, 0x00, 0x00, 0x02, 0x06, 0x01, 0x00, 0x04, 0x0b, 0x08, 0x00, 0x01, 0x00, 0x00, 0x00
        /*0020*/ 	.byte	0x00, 0x00, 0x00, 0x00


//--------------------- .nv.info._Z3bfsiPiS_S_S_PbP17curandStateXORWOWf --------------------------
	.section	.nv.info._Z3bfsiPiS_S_S_PbP17curandStateXORWOWf,"",@"SHT_CUDA_INFO"
	.sectionflags	@""
	.align	4


	//----- nvinfo : EIATTR_CUDA_API_VERSION
	.align		4
        /*0000*/ 	.byte	0x04, 0x37
        /*0002*/ 	.short	(.L_22 - .L_21)
.L_21:
        /*0004*/ 	.word	0x00000082


	//----- nvinfo : EIATTR_KPARAM_INFO
	.align		4
.L_22:
        /*0008*/ 	.byte	0x04, 0x17
        /*000a*/ 	.short	(.L_24 - .L_23)
.L_23:
        /*000c*/ 	.word	0x00000000
        /*0010*/ 	.short	0x0007
        /*0012*/ 	.short	0x0038
        /*0014*/ 	.byte	0x00, 0xf0, 0x11, 0x00


	//----- nvinfo : EIATTR_KPARAM_INFO
	.align		4
.L_24:
        /*0018*/ 	.byte	0x04, 0x17
        /*001a*/ 	.short	(.L_26 - .L_25)
.L_25:
        /*001c*/ 	.word	0x00000000
        /*0020*/ 	.short	0x0006
        /*0022*/ 	.short	0x0030
        /*0024*/ 	.byte	0x00, 0xf5, 0x21, 0x00


	//----- nvinfo : EIATTR_KPARAM_INFO
	.align		4
.L_26:
        /*0028*/ 	.byte	0x04, 0x17
        /*002a*/ 	.short	(.L_28 - .L_27)
.L_27:
        /*002c*/ 	.word	0x00000000
        /*0030*/ 	.short	0x0005
        /*0032*/ 	.short	0x0028
        /*0034*/ 	.byte	0x00, 0xf5, 0x21, 0x00


	//----- nvinfo : EIATTR_KPARAM_INFO
	.align		4
.L_28:
        /*0038*/ 	.byte	0x04, 0x17
        /*003a*/ 	.short	(.L_30 - .L_29)
.L_29:
        /*003c*/ 	.word	0x00000000
        /*0040*/ 	.short	0x0004
        /*0042*/ 	.short	0x0020
        /*0044*/ 	.byte	0x00, 0xf5, 0x21, 0x00


	//----- nvinfo : EIATTR_KPARAM_INFO
	.align		4
.L_30:
        /*0048*/ 	.byte	0x04, 0x17
        /*004a*/ 	.short	(.L_32 - .L_31)
.L_31:
        /*004c*/ 	.word	0x00000000
        /*0050*/ 	.short	0x0003
        /*0052*/ 	.short	0x0018
        /*0054*/ 	.byte	0x00, 0xf5, 0x21, 0x00


	//----- nvinfo : EIATTR_KPARAM_INFO
	.align		4
.L_32:
        /*0058*/ 	.byte	0x04, 0x17
        /*005a*/ 	.short	(.L_34 - .L_33)
.L_33:
        /*005c*/ 	.word	0x00000000
        /*0060*/ 	.short	0x0002
        /*0062*/ 	.short	0x0010
        /*0064*/ 	.byte	0x00, 0xf5, 0x21, 0x00


	//----- nvinfo : EIATTR_KPARAM_INFO
	.align		4
.L_34:
        /*0068*/ 	.byte	0x04, 0x17
        /*006a*/ 	.short	(.L_36 - .L_35)
.L_35:
        /*006c*/ 	.word	0x00000000
        /*0070*/ 	.short	0x0001
        /*0072*/ 	.short	0x0008
        /*0074*/ 	.byte	0x00, 0xf5, 0x21, 0x00


	//----- nvinfo : EIATTR_KPARAM_INFO
	.align		4
.L_36:
        /*0078*/ 	.byte	0x04, 0x17
        /*007a*/ 	.short	(.L_38 - .L_37)
.L_37:
        /*007c*/ 	.word	0x00000000
        /*0080*/ 	.short	0x0000
        /*0082*/ 	.short	0x0000
        /*0084*/ 	.byte	0x00, 0xf0, 0x11, 0x00


	//----- nvinfo : EIATTR_SPARSE_MMA_MASK
	.align		4
.L_38:
        /*0088*/ 	.byte	0x03, 0x50
        /*008a*/ 	.short	0x0000


	//----- nvinfo : EIATTR_MAXREG_COUNT
	.align		4
        /*008c*/ 	.byte	0x03, 0x1b
        /*008e*/ 	.short	0x00ff


	//----- nvinfo : EIATTR_MERCURY_ISA_VERSION
	.align		4
        /*0090*/ 	.byte	0x03, 0x5f
        /*0092*/ 	.short	0x0101


	//----- nvinfo : EIATTR_VRC_CTA_INIT_COUNT
	.align		4
        /*0094*/ 	.byte	0x02, 0x4a
	.zero		1
	.zero		1


	//----- nvinfo : EIATTR_EXIT_INSTR_OFFSETS
	.align		4
        /*0098*/ 	.byte	0x04, 0x1c
        /*009a*/ 	.short	(.L_40 - .L_39)


	//   ....[0]....
.L_39:
        /*009c*/ 	.word	0x000009d0


	//----- nvinfo : EIATTR_CRS_STACK_SIZE
	.align		4
.L_40:
        /*00a0*/ 	.byte	0x04, 0x1e
        /*00a2*/ 	.short	(.L_42 - .L_41)
.L_41:
        /*00a4*/ 	.word	0x00000000


	//----- nvinfo : EIATTR_CBANK_PARAM_SIZE
	.align		4
.L_42:
        /*00a8*/ 	.byte	0x03, 0x19
        /*00aa*/ 	.short	0x003c


	//----- nvinfo : EIATTR_PARAM_CBANK
	.align		4
        /*00ac*/ 	.byte	0x04, 0x0a
        /*00ae*/ 	.short	(.L_44 - .L_43)
	.align		4
.L_43:
        /*00b0*/ 	.word	index@(.nv.constant0._Z3bfsiPiS_S_S_PbP17curandStateXORWOWf)
        /*00b4*/ 	.short	0x0380
        /*00b6*/ 	.short	0x003c


	//----- nvinfo : EIATTR_SW_WAR
	.align		4
.L_44:
        /*00b8*/ 	.byte	0x04, 0x36
        /*00ba*/ 	.short	(.L_46 - .L_45)
.L_45:
        /*00bc*/ 	.word	0x00000008
.L_46:


//--------------------- .nv.info._Z18setupRandGeneratorPfP17curandStateXORWOW --------------------------
	.section	.nv.info._Z18setupRandGeneratorPfP17curandStateXORWOW,"",@"SHT_CUDA_INFO"
	.sectionflags	@""
	.align	4


	//----- nvinfo : EIATTR_CUDA_API_VERSION
	.align		4
        /*0000*/ 	.byte	0x04, 0x37
        /*0002*/ 	.short	(.L_48 - .L_47)
.L_47:
        /*0004*/ 	.word	0x00000082


	//----- nvinfo : EIATTR_KPARAM_INFO
	.align		4
.L_48:
        /*0008*/ 	.byte	0x04, 0x17
        /*000a*/ 	.short	(.L_50 - .L_49)
.L_49:
        /*000c*/ 	.word	0x00000000
        /*0010*/ 	.short	0x0001
        /*0012*/ 	.short	0x0008
        /*0014*/ 	.byte	0x00, 0xf5, 0x21, 0x00


	//----- nvinfo : EIATTR_KPARAM_INFO
	.align		4
.L_50:
        /*0018*/ 	.byte	0x04, 0x17
        /*001a*/ 	.short	(.L_52 - .L_51)
.L_51:
        /*001c*/ 	.word	0x00000000
        /*0020*/ 	.short	0x0000
        /*0022*/ 	.short	0x0000
        /*0024*/ 	.byte	0x00, 0xf5, 0x21, 0x00


	//----- nvinfo : EIATTR_SPARSE_MMA_MASK
	.align		4
.L_52:
        /*0028*/ 	.byte	0x03, 0x50
        /*002a*/ 	.short	0x0000


	//----- nvinfo : EIATTR_MAXREG_COUNT
	.align		4
        /*002c*/ 	.byte	0x03, 0x1b
        /*002e*/ 	.short	0x00ff


	//----- nvinfo : EIATTR_MERCURY_ISA_VERSION
	.align		4
        /*0030*/ 	.byte	0x03, 0x5f
        /*0032*/ 	.short	0x0101


	//----- nvinfo : EIATTR_VRC_CTA_INIT_COUNT
	.align		4
        /*0034*/ 	.byte	0x02, 0x4a
	.zero		1
	.zero		1


	//----- nvinfo : EIATTR_EXIT_INSTR_OFFSETS
	.align		4
        /*0038*/ 	.byte	0x04, 0x1c
        /*003a*/ 	.short	(.L_54 - .L_53)


	//   ....[0]....
.L_53:
        /*003c*/ 	.word	0x00000fa0


	//----- nvinfo : EIATTR_CRS_STACK_SIZE
	.align		4
.L_54:
        /*0040*/ 	.byte	0x04, 0x1e
        /*0042*/ 	.short	(.L_56 - .L_55)
.L_55:
        /*0044*/ 	.word	0x00000000


	//----- nvinfo : EIATTR_CBANK_PARAM_SIZE
	.align		4
.L_56:
        /*0048*/ 	.byte	0x03, 0x19
        /*004a*/ 	.short	0x0010


	//----- nvinfo : EIATTR_PARAM_CBANK
	.align		4
        /*004c*/ 	.byte	0x04, 0x0a
        /*004e*/ 	.short	(.L_58 - .L_57)
	.align		4
.L_57:
        /*0050*/ 	.word	index@(.nv.constant0._Z18setupRandGeneratorPfP17curandStateXORWOW)
        /*0054*/ 	.short	0x0380
        /*0056*/ 	.short	0x0010


	//----- nvinfo : EIATTR_SW_WAR
	.align		4
.L_58:
        /*0058*/ 	.byte	0x04, 0x36
        /*005a*/ 	.short	(.L_60 - .L_59)
.L_59:
        /*005c*/ 	.word	0x00000008
.L_60:


//--------------------- .nv.callgraph             --------------------------
	.section	.nv.callgraph,"",@"SHT_CUDA_CALLGRAPH"
	.align	4
	.sectionentsize	8
	.align		4
        /*0000*/ 	.word	0x00000000
	.align		4
        /*0004*/ 	.word	0xffffffff
	.align		4
        /*0008*/ 	.word	0x00000000
	.align		4
        /*000c*/ 	.word	0xfffffffe
	.align		4
        /*0010*/ 	.word	0x00000000
	.align		4
        /*0014*/ 	.word	0xfffffffd
	.align		4
        /*0018*/ 	.word	0x00000000
	.align		4
        /*001c*/ 	.word	0xfffffffc


//--------------------- .nv.constant4             --------------------------
	.section	.nv.constant4,"a",@progbits
	.align	8
	.align		8
.nv.constant4:
        /*0000*/ 	.dword	precalc_xorwow_matrix
	.align		8
        /*0008*/ 	.dword	precalc_xorwow_offset_matrix
	.align		8
        /*0010*/ 	.dword	mrg32k3aM1
	.align		8
        /*0018*/ 	.dword	mrg32k3aM2
	.align		8
        /*0020*/ 	.dword	mrg32k3aM1SubSeq
	.align		8
        /*0028*/ 	.dword	mrg32k3aM2SubSeq
	.align		8
        /*0030*/ 	.dword	mrg32k3aM1Seq
	.align		8
        /*0038*/ 	.dword	mrg32k3aM2Seq


//--------------------- .nv.constant3             --------------------------
	.section	.nv.constant3,"a",@progbits
	.align	8
.nv.constant3:
	.type		__cr_lgamma_table,@object
	.size		__cr_lgamma_table,(.L_8 - __cr_lgamma_table)
__cr_lgamma_table:
        /*0000*/ 	.byte	0x00, 0x00, 0x00, 0x00, 0x00, 0x00, 0x00, 0x00, 0x00, 0x00, 0x00, 0x00, 0x00, 0x00, 0x00, 0x00
        /*0010*/ 	.byte	0xef, 0x39, 0xfa, 0xfe, 0x42, 0x2e, 0xe6, 0x3f, 0x02, 0x20, 0x2a, 0xfa, 0x0b, 0xab, 0xfc, 0x3f
        /*0020*/ 	.byte	0xf9, 0x2c, 0x92, 0x7c, 0xa7, 0x6c, 0x09, 0x40, 0xc9, 0x79, 0x44, 0x3c, 0x64, 0x26, 0x13, 0x40
        /*0030*/ 	.byte	0xca, 0x01, 0xcf, 0x3a, 0x27, 0x51, 0x1a, 0x40, 0x30, 0xcc, 0x2d, 0xf3, 0xe1, 0x0c, 0x21, 0x40
        /*0040*/ 	.byte	0x0d, 0xb7, 0xfc, 0x82, 0x8e, 0x35, 0x25, 0x40
.L_8:


//--------------------- .text._Z3bfsiPiS_S_S_PbP17curandStateXORWOWf --------------------------
	.section	.text._Z3bfsiPiS_S_S_PbP17curandStateXORWOWf,"ax",@progbits
	.align	128
        .global         _Z3bfsiPiS_S_S_PbP17curandStateXORWOWf
        .type           _Z3bfsiPiS_S_S_PbP17curandStateXORWOWf,@function
        .size           _Z3bfsiPiS_S_S_PbP17curandStateXORWOWf,(.L_x_23 - _Z3bfsiPiS_S_S_PbP17curandStateXORWOWf)
        .other          _Z3bfsiPiS_S_S_PbP17curandStateXORWOWf,@"STO_CUDA_ENTRY STV_DEFAULT"
_Z3bfsiPiS_S_S_PbP17curandStateXORWOWf:
.text._Z3bfsiPiS_S_S_PbP17curandStateXORWOWf:
[----:B------:R-:W-:Y:S01]  /*0000*/  LDC R1, c[0x0][0x37c] ;  /* 0x0000df00ff017b82 */ /* 0x000fe20000000800 */
[----:B------:R-:W0:Y:S01]  /*0010*/  S2R R0, SR_CTAID.Y ;  /* 0x0000000000007919 */ /* 0x000e220000002600 */
[----:B------:R-:W1:Y:S06]  /*0020*/  LDCU UR6, c[0x0][0x360] ;  /* 0x00006c00ff0677ac */ /* 0x000e6c0008000800 */
[----:B------:R-:W2:Y:S01]  /*0030*/  S2UR UR7, SR_CTAID.X ;  /* 0x00000000000779c3 */ /* 0x000ea20000002500 */
[----:B------:R-:W0:Y:S01]  /*0040*/  S2R R3, SR_TID.Y ;  /* 0x0000000000037919 */ /* 0x000e220000002200 */
[----:B------:R-:W0:Y:S01]  /*0050*/  LDCU UR8, c[0x0][0x364] ;  /* 0x00006c80ff0877ac */ /* 0x000e220008000800 */
[----:B------:R-:W1:Y:S01]  /*0060*/  S2R R7, SR_TID.X ;  /* 0x0000000000077919 */ /* 0x000e620000002100 */
[----:B------:R-:W3:Y:S04]  /*0070*/  LDCU.64 UR4, c[0x0][0x358] ;  /* 0x00006b00ff0477ac */ /* 0x000ee80008000a00 */
[----:B------:R-:W2:Y:S08]  /*0080*/  LDC R5, c[0x0][0x370] ;  /* 0x0000dc00ff057b82 */ /* 0x000eb00000000800 */
[----:B------:R-:W4:Y:S01]  /*0090*/  LDC.64 R8, c[0x0][0x3b0] ;  /* 0x0000ec00ff087b82 */ /* 0x000f220000000a00 */
[----:B0-----:R-:W-:Y:S01]  /*00a0*/  IMAD R0, R0, UR8, R3 ;  /* 0x0000000800007c24 */ /* 0x001fe2000f8e0203 */
[----:B------:R-:W0:Y:S03]  /*00b0*/  LDCU UR8, c[0x0][0x3b8] ;  /* 0x00007700ff0877ac */ /* 0x000e260008000800 */
[----:B--2---:R-:W-:-:S04]  /*00c0*/  IMAD R0, R0, R5, UR7 ;  /* 0x0000000700007e24 */ /* 0x004fc8000f8e0205 */
[----:B-1----:R-:W-:-:S04]  /*00d0*/  IMAD R7, R0, UR6, R7 ;  /* 0x0000000600077c24 */ /* 0x002fc8000f8e0207 */
[----:B----4-:R-:W-:-:S05]  /*00e0*/  IMAD.WIDE R8, R7, 0x30, R8 ;  /* 0x0000003007087825 */ /* 0x010fca00078e0208 */
[----:B---3--:R1:W5:Y:S04]  /*00f0*/  LDG.E R6, desc[UR4][R8.64+0x20] ;  /* 0x0000200408067981 */ /* 0x008368000c1e1900 */
[----:B------:R1:W5:Y:S04]  /*0100*/  LDG.E.64 R10, desc[UR4][R8.64+0x28] ;  /* 0x00002804080a7981 */ /* 0x000368000c1e1b00 */
[----:B------:R1:W5:Y:S04]  /*0110*/  LDG.E.64 R12, desc[UR4][R8.64] ;  /* 0x00000004080c7981 */ /* 0x000368000c1e1b00 */
[----:B------:R1:W5:Y:S04]  /*0120*/  LDG.E.64 R28, desc[UR4][R8.64+0x8] ;  /* 0x00000804081c7981 */ /* 0x000368000c1e1b00 */
[----:B------:R1:W5:Y:S04]  /*0130*/  LDG.E.64 R14, desc[UR4][R8.64+0x10] ;  /* 0x00001004080e7981 */ /* 0x000368000c1e1b00 */
[----:B------:R1:W5:Y:S01]  /*0140*/  LDG.E.64 R16, desc[UR4][R8.64+0x18] ;  /* 0x0000180408107981 */ /* 0x000362000c1e1b00 */
[----:B------:R-:W-:Y:S01]  /*0150*/  ISETP.NE.AND P0, PT, R7, -0x1, PT ;  /* 0xffffffff0700780c */ /* 0x000fe20003f05270 */
[----:B------:R-:W-:-:S12]  /*0160*/  BSSY B0, `(.L_x_0) ;  /* 0x0000080000007945 */ /* 0x000fd80003800000 */
[----:B01----:R-:W-:Y:S05]  /*0170*/  @!P0 BRA `(.L_x_1) ;  /* 0x0000000400f88947 */ /* 0x003fea0003800000 */
[----:B------:R-:W0:Y:S01]  /*0180*/  LDC.64 R20, c[0x0][0x3a0] ;  /* 0x0000e800ff147b82 */ /* 0x000e220000000a00 */
[----:B------:R-:W-:Y:S01]  /*0190*/  IMAD R5, R7, 0x3e8, RZ ;  /* 0x000003e807057824 */ /* 0x000fe200078e02ff */
[----:B------:R-:W-:Y:S01]  /*01a0*/  MOV R3, R7 ;  /* 0x0000000700037202 */ /* 0x000fe20000000f00 */
[----:B------:R-:W-:Y:S02]  /*01b0*/  IMAD.MOV.U32 R19, RZ, RZ, RZ ;  /* 0x000000ffff137224 */ /* 0x000fe400078e00ff */
[--C-:B------:R-:W-:Y:S02]  /*01c0*/  IMAD.MOV.U32 R4, RZ, RZ, R7.reuse ;  /* 0x000000ffff047224 */ /* 0x100fe400078e0007 */
[----:B------:R-:W-:Y:S02]  /*01d0*/  IMAD.MOV.U32 R2, RZ, RZ, R7 ;  /* 0x000000ffff027224 */ /* 0x000fe400078e0007 */
[----:B0-----:R-:W-:-:S07]  /*01e0*/  IMAD.WIDE R20, R5, 0x4, R20 ;  /* 0x0000000405147825 */ /* 0x001fce00078e0214 */
.L_x_12:
[----:B------:R-:W-:Y:S05]  /*01f0*/  YIELD ;  /* 0x0000000000007946 */ /* 0x000fea0003800000 */
[----:B0-----:R-:W0:Y:S01]  /*0200*/  LDCU.64 UR6, c[0x0][0x3a8] ;  /* 0x00007500ff0677ac */ /* 0x001e220008000a00 */
[----:B------:R-:W-:Y:S02]  /*0210*/  IMAD R0, R2, 0x400, R7 ;  /* 0x0000040002007824 */ /* 0x000fe400078e0207 */
[----:B------:R-:W-:Y:S01]  /*0220*/  HFMA2 R18, -RZ, RZ, 0, 5.9604644775390625e-08 ;  /* 0x00000001ff127431 */ /* 0x000fe200000001ff */
[----:B------:R1:W-:Y:S01]  /*0230*/  STG.E desc[UR4][R20.64], R7 ;  /* 0x0000000714007986 */ /* 0x0003e2000c101904 */
[----:B------:R-:W-:Y:S01]  /*0240*/  BSSY.RECONVERGENT B1, `(.L_x_2) ;  /* 0x0000059000017945 */ /* 0x000fe20003800200 */
[----:B------:R-:W-:Y:S01]  /*0250*/  VIADD R35, R5, 0x2 ;  /* 0x0000000205237836 */ /* 0x000fe20000000000 */
[----:B------:R-:W-:-:S02]  /*0260*/  MOV R34, R5 ;  /* 0x0000000500227202 */ /* 0x000fc40000000f00 */
[----:B0-----:R-:W-:-:S04]  /*0270*/  IADD3 R22, P0, PT, R0, UR6, RZ ;  /* 0x0000000600167c10 */ /* 0x001fc8000ff1e0ff */
[----:B------:R-:W-:Y:S01]  /*0280*/  LEA.HI.X.SX32 R23, R0, UR7, 0x1, P0 ;  /* 0x0000000700177c11 */ /* 0x000fe200080f0eff */
[----:B------:R-:W-:-:S04]  /*0290*/  IMAD.MOV.U32 R0, RZ, RZ, R7 ;  /* 0x000000ffff007224 */ /* 0x000fc800078e0007 */
[----:B-----5:R1:W-:Y:S04]  /*02a0*/  STG.E.U8 desc[UR4][R22.64], R18 ;  /* 0x0000001216007986 */ /* 0x0203e8000c101104 */
.L_x_8:
[----:B------:R-:W0:Y:S08]  /*02b0*/  LDC.64 R24, c[0x0][0x3a0] ;  /* 0x0000e800ff187b82 */ /* 0x000e300000000a00 */
[----:B-1----:R-:W1:Y:S01]  /*02c0*/  LDC.64 R22, c[0x0][0x388] ;  /* 0x0000e200ff167b82 */ /* 0x002e620000000a00 */
[----:B0-----:R-:W-:-:S06]  /*02d0*/  IMAD.WIDE R24, R34, 0x4, R24 ;  /* 0x0000000422187825 */ /* 0x001fcc00078e0218 */
[----:B------:R-:W1:Y:S01]  /*02e0*/  LDG.E R25, desc[UR4][R24.64] ;  /* 0x0000000418197981 */ /* 0x000e62000c1e1900 */
[----:B------:R-:W-:Y:S02]  /*02f0*/  VIADD R27, R5, 0x3e7 ;  /* 0x000003e7051b7836 */ /* 0x000fe40000000000 */
[----:B-1----:R-:W-:-:S05]  /*0300*/  IMAD.WIDE R22, R25, 0x4, R22 ;  /* 0x0000000419167825 */ /* 0x002fca00078e0216 */
[----:B------:R-:W2:Y:S04]  /*0310*/  LDG.E R33, desc[UR4][R22.64] ;  /* 0x0000000416217981 */ /* 0x000ea8000c1e1900 */
[----:B------:R-:W2:Y:S01]  /*0320*/  LDG.E R36, desc[UR4][R22.64+0x4] ;  /* 0x0000040416247981 */ /* 0x000ea2000c1e1900 */
[C---:B------:R-:W-:Y:S01]  /*0330*/  ISETP.GE.AND P0, PT, R34.reuse, R27, PT ;  /* 0x0000001b2200720c */ /* 0x040fe20003f06270 */
[C---:B------:R-:W-:Y:S01]  /*0340*/  VIADD R18, R34.reuse, 0x1 ;  /* 0x0000000122127836 */ /* 0x040fe20000000000 */
[----:B------:R-:W-:Y:S11]  /*0350*/  BSSY.RECONVERGENT B2, `(.L_x_3) ;  /* 0x0000042000027945 */ /* 0x000ff60003800200 */
[----:B------:R-:W-:-:S05]  /*0360*/  @P0 IADD3 R18, PT, PT, R34, -0x3e7, RZ ;  /* 0xfffffc1922120810 */ /* 0x000fca0007ffe0ff */
[----:B------:R-:W-:Y:S01]  /*0370*/  IMAD.MOV.U32 R34, RZ, RZ, R18 ;  /* 0x000000ffff227224 */ /* 0x000fe200078e0012 */
[----:B--2---:R-:W-:-:S13]  /*0380*/  ISETP.GE.AND P1, PT, R33, R36, PT ;  /* 0x000000242100720c */ /* 0x004fda0003f26270 */
[----:B------:R-:W-:Y:S05]  /*0390*/  @P1 BRA `(.L_x_4) ;  /* 0x0000000000f41947 */ /* 0x000fea0003800000 */
.L_x_7:
[----:B------:R-:W0:Y:S08]  /*03a0*/  LDC.64 R26, c[0x0][0x390] ;  /* 0x0000e400ff1a7b82 */ /* 0x000e300000000a00 */
[----:B------:R-:W1:Y:S01]  /*03b0*/  LDC.64 R24, c[0x0][0x3a8] ;  /* 0x0000ea00ff187b82 */ /* 0x000e620000000a00 */
[----:B0-----:R-:W-:-:S05]  /*03c0*/  IMAD.WIDE R26, R33, 0x4, R26 ;  /* 0x00000004211a7825 */ /* 0x001fca00078e021a */
[----:B------:R-:W2:Y:S02]  /*03d0*/  LDG.E R32, desc[UR4][R26.64] ;  /* 0x000000041a207981 */ /* 0x000ea4000c1e1900 */
[----:B--2---:R-:W-:-:S05]  /*03e0*/  IMAD R18, R3, 0x400, R32 ;  /* 0x0000040003127824 */ /* 0x004fca00078e0220 */
[----:B-1----:R-:W-:-:S04]  /*03f0*/  IADD3 R30, P0, PT, R18, R24, RZ ;  /* 0x00000018121e7210 */ /* 0x002fc80007f1e0ff */
[----:B------:R-:W-:-:S05]  /*0400*/  LEA.HI.X.SX32 R31, R18, R25, 0x1, P0 ;  /* 0x00000019121f7211 */ /* 0x000fca00000f0eff */
[----:B------:R-:W2:Y:S01]  /*0410*/  LDG.E.U8 R30, desc[UR4][R30.64] ;  /* 0x000000041e1e7981 */ /* 0x000ea2000c1e1100 */
[----:B------:R-:W-:Y:S01]  /*0420*/  BSSY.RECONVERGENT B3, `(.L_x_5) ;  /* 0x0000031000037945 */ /* 0x000fe20003800200 */
[----:B--2---:R-:W-:-:S13]  /*0430*/  ISETP.NE.AND P0, PT, R30, RZ, PT ;  /* 0x000000ff1e00720c */ /* 0x004fda0003f05270 */
[----:B------:R-:W-:Y:S05]  /*0440*/  @P0 BRA `(.L_x_6) ;  /* 0x0000000000b80947 */ /* 0x000fea0003800000 */
[----:B-----5:R-:W-:Y:S01]  /*0450*/  SHF.R.U32.HI R18, RZ, 0x2, R13 ;  /* 0x00000002ff127819 */ /* 0x020fe2000001160d */
[----:B------:R-:W-:Y:S01]  /*0460*/  IMAD.MOV.U32 R31, RZ, RZ, R15 ;  /* 0x000000ffff1f7224 */ /* 0x000fe200078e000f */
[----:B------:R-:W-:Y:S02]  /*0470*/  SHF.L.U32 R30, R15, 0x4, RZ ;  /* 0x000000040f1e7819 */ /* 0x000fe400000006ff */
[----:B------:R-:W-:Y:S02]  /*0480*/  LOP3.LUT R18, R18, R13, RZ, 0x3c, !PT ;  /* 0x0000000d12127212 */ /* 0x000fe400078e3cff */
[----:B------:R-:W-:-:S03]  /*0490*/  IADD3 R12, PT, PT, R12, 0x587c5, RZ ;  /* 0x000587c50c0c7810 */ /* 0x000fc60007ffe0ff */
[----:B------:R-:W-:-:S05]  /*04a0*/  IMAD.SHL.U32 R13, R18, 0x2, RZ ;  /* 0x00000002120d7824 */ /* 0x000fca00078e00ff */
[----:B------:R-:W-:Y:S02]  /*04b0*/  LOP3.LUT R13, R15, R30, R13, 0x96, !PT ;  /* 0x0000001e0f0d7212 */ /* 0x000fe400078e960d */
[----:B------:R-:W-:Y:S02]  /*04c0*/  MOV R30, R14 ;  /* 0x0000000e001e7202 */ /* 0x000fe40000000f00 */
[----:B------:R-:W-:Y:S01]  /*04d0*/  LOP3.LUT R15, R13, R18, RZ, 0x3c, !PT ;  /* 0x000000120d0f7212 */ /* 0x000fe200078e3cff */
[----:B------:R-:W-:Y:S01]  /*04e0*/  IMAD.MOV.U32 R18, RZ, RZ, 0x2f800000 ;  /* 0x2f800000ff127424 */ /* 0x000fe200078e00ff */
[----:B------:R-:W-:-:S03]  /*04f0*/  MOV R14, R31 ;  /* 0x0000001f000e7202 */ /* 0x000fc60000000f00 */
[----:B------:R-:W-:-:S05]  /*0500*/  IMAD.IADD R13, R15, 0x1, R12 ;  /* 0x000000010f0d7824 */ /* 0x000fca00078e020c */
[----:B------:R-:W-:-:S05]  /*0510*/  I2FP.F32.U32 R13, R13 ;  /* 0x0000000d000d7245 */ /* 0x000fca0000201000 */
[----:B------:R-:W-:Y:S01]  /*0520*/  FFMA R13, R13, R18, 1.1641532182693481445e-10 ;  /* 0x2f0000000d0d7423 */ /* 0x000fe20000000012 */
[----:B------:R-:W-:Y:S02]  /*0530*/  IMAD.MOV.U32 R18, RZ, RZ, R29 ;  /* 0x000000ffff127224 */ /* 0x000fe400078e001d */
[----:B------:R-:W-:Y:S02]  /*0540*/  IMAD.MOV.U32 R29, RZ, RZ, R30 ;  /* 0x000000ffff1d7224 */ /* 0x000fe400078e001e */
[----:B------:R-:W-:Y:S01]  /*0550*/  FSETP.GEU.AND P0, PT, R13, UR8, PT ;  /* 0x000000080d007c0b */ /* 0x000fe2000bf0e000 */
[----:B------:R-:W-:Y:S02]  /*0560*/  IMAD.MOV.U32 R13, RZ, RZ, R28 ;  /* 0x000000ffff0d7224 */ /* 0x000fe400078e001c */
[----:B------:R-:W-:-:S10]  /*0570*/  IMAD.MOV.U32 R28, RZ, RZ, R18 ;  /* 0x000000ffff1c7224 */ /* 0x000fd400078e0012 */
[----:B------:R-:W-:Y:S05]  /*0580*/  @P0 BRA `(.L_x_6) ;  /* 0x0000000000680947 */ /* 0x000fea0003800000 */
[----:B------:R-:W-:-:S04]  /*0590*/  ISETP.NE.AND P0, PT, R35, R34, PT ;  /* 0x000000222300720c */ /* 0x000fc80003f05270 */
[----:B------:R-:W-:-:S09]  /*05a0*/  ISETP.GT.OR P1, PT, R35, R5, !P0 ;  /* 0x000000052300720c */ /* 0x000fd20004724670 */
[----:B------:R-:W0:Y:S01]  /*05b0*/  @P0 LDC.64 R28, c[0x0][0x3a0] ;  /* 0x0000e800ff1c0b82 */ /* 0x000e220000000a00 */
[----:B------:R-:W-:-:S03]  /*05c0*/  @P0 IADD3 R14, PT, PT, R35, -0x1, RZ ;  /* 0xffffffff230e0810 */ /* 0x000fc60007ffe0ff */
[----:B------:R-:W-:-:S04]  /*05d0*/  @!P1 VIADD R14, R35, 0x3e7 ;  /* 0x000003e7230e9836 */ /* 0x000fc80000000000 */
[----:B0-----:R-:W-:-:S05]  /*05e0*/  @P0 IMAD.WIDE R28, R14, 0x4, R28 ;  /* 0x000000040e1c0825 */ /* 0x001fca00078e021c */
[----:B------:R0:W-:Y:S04]  /*05f0*/  @P0 STG.E desc[UR4][R28.64], R32 ;  /* 0x000000201c000986 */ /* 0x0001e8000c101904 */
[----:B0-----:R0:W2:Y:S01]  /*0600*/  @P0 LDG.E R32, desc[UR4][R26.64] ;  /* 0x000000041a200981 */ /* 0x0010a2000c1e1900 */
[----:B------:R-:W-:-:S05]  /*0610*/  HFMA2 R36, -RZ, RZ, 0, 5.9604644775390625e-08 ;  /* 0x00000001ff247431 */ /* 0x000fca00000001ff */
[----:B0-----:R-:W-:Y:S01]  /*0620*/  PRMT R27, R36, 0x7610, R27 ;  /* 0x00007610241b7816 */ /* 0x001fe2000000001b */
[----:B--2---:R-:W-:-:S05]  /*0630*/  IMAD R14, R4, 0x400, R32 ;  /* 0x00000400040e7824 */ /* 0x004fca00078e0220 */
[----:B------:R-:W-:-:S04]  /*0640*/  IADD3 R24, P1, PT, R14, R24, RZ ;  /* 0x000000180e187210 */ /* 0x000fc80007f3e0ff */
[----:B------:R-:W-:-:S05]  /*0650*/  LEA.HI.X.SX32 R25, R14, R25, 0x1, P1 ;  /* 0x000000190e197211 */ /* 0x000fca00008f0eff */
[----:B------:R0:W-:Y:S04]  /*0660*/  STG.E.U8 desc[UR4][R24.64], R27 ;  /* 0x0000001b18007986 */ /* 0x0001e8000c101104 */
[----:B------:R0:W5:Y:S01]  /*0670*/  LDG.E R36, desc[UR4][R22.64+0x4] ;  /* 0x0000040416247981 */ /* 0x000162000c1e1900 */
[----:B------:R-:W-:Y:S01]  /*0680*/  @P0 VIADD R14, R5, 0x3e7 ;  /* 0x000003e7050e0836 */ /* 0x000fe20000000000 */
[----:B------:R-:W-:Y:S01]  /*0690*/  MOV R26, R34 ;  /* 0x00000022001a7202 */ /* 0x000fe20000000f00 */
[----:B------:R-:W-:Y:S01]  /*06a0*/  IMAD.MOV.U32 R29, RZ, RZ, R30 ;  /* 0x000000ffff1d7224 */ /* 0x000fe200078e001e */
[----:B------:R-:W-:Y:S02]  /*06b0*/  IADD3 R19, PT, PT, R19, 0x1, RZ ;  /* 0x0000000113137810 */ /* 0x000fe40007ffe0ff */
[C---:B------:R-:W-:Y:S01]  /*06c0*/  ISETP.GE.AND P1, PT, R35.reuse, R14, P0 ;  /* 0x0000000e2300720c */ /* 0x040fe20000726270 */
[----:B------:R-:W-:Y:S01]  /*06d0*/  @P0 VIADD R14, R35, 0x1 ;  /* 0x00000001230e0836 */ /* 0x000fe20000000000 */
[----:B------:R-:W-:-:S11]  /*06e0*/  MOV R28, R18 ;  /* 0x00000012001c7202 */ /* 0x000fd60000000f00 */
[----:B------:R-:W-:-:S04]  /*06f0*/  @P1 VIADD R14, R35, 0xfffffc19 ;  /* 0xfffffc19230e1836 */ /* 0x000fc80000000000 */
[----:B------:R-:W-:Y:S01]  /*0700*/  @P0 IMAD.MOV.U32 R26, RZ, RZ, R14 ;  /* 0x000000ffff1a0224 */ /* 0x000fe200078e000e */
[----:B------:R-:W-:-:S03]  /*0710*/  MOV R14, R31 ;  /* 0x0000001f000e7202 */ /* 0x000fc60000000f00 */
[----:B0-----:R-:W-:-:S07]  /*0720*/  IMAD.MOV.U32 R35, RZ, RZ, R26 ;  /* 0x000000ffff237224 */ /* 0x001fce00078e001a */
.L_x_6:
[----:B------:R-:W-:Y:S05]  /*0730*/  BSYNC.RECONVERGENT B3 ;  /* 0x0000000000037941 */ /* 0x000fea0003800200 */
.L_x_5:
[----:B------:R-:W-:-:S04]  /*0740*/  IADD3 R33, PT, PT, R33, 0x1, RZ ;  /* 0x0000000121217810 */ /* 0x000fc80007ffe0ff */
[----:B-----5:R-:W-:-:S13]  /*0750*/  ISETP.GE.AND P0, PT, R33, R36, PT ;  /* 0x000000242100720c */ /* 0x020fda0003f06270 */
[----:B------:R-:W-:Y:S05]  /*0760*/  @!P0 BRA `(.L_x_7) ;  /* 0xfffffffc000c8947 */ /* 0x000fea000383ffff */
.L_x_4:
[----:B------:R-:W-:Y:S05]  /*0770*/  BSYNC.RECONVERGENT B2 ;  /* 0x0000000000027941 */ /* 0x000fea0003800200 */
.L_x_3:
[C---:B------:R-:W-:Y:S01]  /*0780*/  VIADD R22, R34.reuse, 0xfffffc19 ;  /* 0xfffffc1922167836 */ /* 0x040fe20000000000 */
[----:B------:R-:W-:-:S04]  /*0790*/  IADD3 R18, PT, PT, R34, 0x1, RZ ;  /* 0x0000000122127810 */ /* 0x000fc80007ffe0ff */
[----:B------:R-:W-:-:S04]  /*07a0*/  ISETP.NE.AND P0, PT, R35, R22, PT ;  /* 0x000000162300720c */ /* 0x000fc80003f05270 */
[----:B------:R-:W-:-:S13]  /*07b0*/  ISETP.EQ.OR P0, PT, R35, R18, !P0 ;  /* 0x000000122300720c */ /* 0x000fda0004702670 */
[----:B------:R-:W-:Y:S05]  /*07c0*/  @!P0 BRA `(.L_x_8) ;  /* 0xfffffff800b88947 */ /* 0x000fea000383ffff */
[----:B------:R-:W-:Y:S05]  /*07d0*/  BSYNC.RECONVERGENT B1 ;  /* 0x0000000000017941 */ /* 0x000fea0003800200 */
.L_x_2:
[----:B------:R-:W0:Y:S01]  /*07e0*/  LDC.64 R24, c[0x0][0x398] ;  /* 0x0000e600ff187b82 */ /* 0x000e220000000a00 */
[----:B------:R-:W-:-:S07]  /*07f0*/  IMAD.MOV.U32 R18, RZ, RZ, RZ ;  /* 0x000000ffff127224 */ /* 0x000fce00078e00ff */
[----:B------:R-:W1:Y:S01]  /*0800*/  LDC R26, c[0x0][0x380] ;  /* 0x0000e000ff1a7b82 */ /* 0x000e620000000800 */
[----:B0-----:R-:W-:-:S05]  /*0810*/  IMAD.WIDE R24, R7, 0x4, R24 ;  /* 0x0000000407187825 */ /* 0x001fca00078e0218 */
[----:B------:R0:W5:Y:S01]  /*0820*/  ATOMG.E.CAS.STRONG.GPU PT, RZ, [R24], R18, R19 ;  /* 0x0000001218ff73a9 */ /* 0x00016200001ee113 */
[----:B------:R-:W-:Y:S01]  /*0830*/  BSSY B1, `(.L_x_9) ;  /* 0x0000010000017945 */ /* 0x000fe20003800000 */
[----:B------:R-:W-:Y:S01]  /*0840*/  MOV R27, R7 ;  /* 0x00000007001b7202 */ /* 0x000fe20000000f00 */
[----:B-1----:R-:W-:-:S07]  /*0850*/  IMAD.MOV.U32 R22, RZ, RZ, -0x1 ;  /* 0xffffffffff167424 */ /* 0x002fce00078e00ff */
.L_x_11:
[----:B------:R-:W-:Y:S01]  /*0860*/  IADD3 R31, PT, PT, R27, 0x1, RZ ;  /* 0x000000011b1f7810 */ /* 0x000fe20007ffe0ff */
[----:B------:R-:W-:Y:S05]  /*0870*/  YIELD ;  /* 0x0000000000007946 */ /* 0x000fea0003800000 */
[----:B------:R-:W-:Y:S01]  /*0880*/  ISETP.GE.AND P0, PT, R31, R26, PT ;  /* 0x0000001a1f00720c */ /* 0x000fe20003f06270 */
[----:B------:R-:W-:-:S12]  /*0890*/  IMAD.MOV.U32 R7, RZ, RZ, R0 ;  /* 0x000000ffff077224 */ /* 0x000fd800078e0000 */
[----:B------:R-:W-:Y:S05]  /*08a0*/  @P0 BRA `(.L_x_10) ;  /* 0x0000000000200947 */ /* 0x000fea0003800000 */
[----:B0-----:R-:W0:Y:S01]  /*08b0*/  LDC.64 R24, c[0x0][0x398] ;  /* 0x0000e600ff187b82 */ /* 0x001e220000000a00 */
[----:B------:R-:W-:Y:S02]  /*08c0*/  HFMA2 R23, -RZ, RZ, 0, 0 ;  /* 0x00000000ff177431 */ /* 0x000fe400000001ff */
[----:B0-----:R-:W-:-:S05]  /*08d0*/  IMAD.WIDE R24, R27, 0x4, R24 ;  /* 0x000000041b187825 */ /* 0x001fca00078e0218 */
[----:B------:R-:W2:Y:S01]  /*08e0*/  ATOMG.E.CAS.STRONG.GPU PT, R23, [R24+0x4], R22, R23 ;  /* 0x00000416181773a9 */ /* 0x000ea200001ee117 */
[----:B------:R-:W-:Y:S01]  /*08f0*/  IMAD.MOV.U32 R27, RZ, RZ, R31 ;  /* 0x000000ffff1b7224 */ /* 0x000fe200078e001f */
[----:B--2---:R-:W-:-:S13]  /*0900*/  ISETP.NE.AND P0, PT, R23, -0x1, PT ;  /* 0xffffffff1700780c */ /* 0x004fda0003f05270 */
[----:B------:R-:W-:Y:S05]  /*0910*/  @P0 BRA `(.L_x_11) ;  /* 0xfffffffc00d00947 */ /* 0x000fea000383ffff */
[----:B------:R-:W-:-:S07]  /*0920*/  MOV R7, R31 ;  /* 0x0000001f00077202 */ /* 0x000fce0000000f00 */
.L_x_10:
[----:B------:R-:W-:Y:S05]  /*0930*/  BSYNC B1 ;  /* 0x0000000000017941 */ /* 0x000fea0003800000 */
.L_x_9:
[----:B------:R-:W-:-:S13]  /*0940*/  ISETP.NE.AND P0, PT, R7, R0, PT ;  /* 0x000000000700720c */ /* 0x000fda0003f05270 */
[----:B------:R-:W-:Y:S05]  /*0950*/  @P0 BRA `(.L_x_12) ;  /* 0xfffffff800240947 */ /* 0x000fea000383ffff */
.L_x_1:
[----:B------:R-:W-:Y:S05]  /*0960*/  BSYNC B0 ;  /* 0x0000000000007941 */ /* 0x000fea0003800000 */
.L_x_0:
[----:B-----5:R-:W-:Y:S04]  /*0970*/  STG.E.64 desc[UR4][R8.64], R12 ;  /* 0x0000000c08007986 */ /* 0x020fe8000c101b04 */
[----:B------:R-:W-:Y:S04]  /*0980*/  STG.E.64 desc[UR4][R8.64+0x8], R28 ;  /* 0x0000081c08007986 */ /* 0x000fe8000c101b04 */
[----:B------:R-:W-:Y:S04]  /*0990*/  STG.E.64 desc[UR4][R8.64+0x10], R14 ;  /* 0x0000100e08007986 */ /* 0x000fe8000c101b04 */
[----:B------:R-:W-:Y:S04]  /*09a0*/  STG.E.64 desc[UR4][R8.64+0x18], R16 ;  /* 0x0000181008007986 */ /* 0x000fe8000c101b04 */
[----:B------:R-:W-:Y:S04]  /*09b0*/  STG.E.64 desc[UR4][R8.64+0x28], R10 ;  /* 0x0000280a08007986 */ /* 0x000fe8000c101b04 */
[----:B------:R-:W-:Y:S01]  /*09c0*/  STG.E desc[UR4][R8.64+0x20], R6 ;  /* 0x0000200608007986 */ /* 0x000fe2000c101904 */
[----:B------:R-:W-:Y:S05]  /*09d0*/  EXIT ;  /* 0x000000000000794d */ /* 0x000fea0003800000 */
.L_x_13:
[----:B------:R-:W-:-:S00]  /*09e0*/  BRA `(.L_x_13) ;  /* 0xfffffffc00fc7947 */ /* 0x000fc0000383ffff */
[----:B------:R-:W-:-:S00]  /*09f0*/  NOP ;  /* 0x0000000000007918 */ /* 0x000fc00000000000 */
        /* <DEDUP_REMOVED lines=8> */
.L_x_23:


//--------------------- .text._Z18setupRandGeneratorPfP17curandStateXORWOW --------------------------
	.section	.text._Z18setupRandGeneratorPfP17curandStateXORWOW,"ax",@progbits
	.align	128
        .global         _Z18setupRandGeneratorPfP17curandStateXORWOW
        .type           _Z18setupRandGeneratorPfP17curandStateXORWOW,@function
        .size           _Z18setupRandGeneratorPfP17curandStateXORWOW,(.L_x_24 - _Z18setupRandGeneratorPfP17curandStateXORWOW)
        .other          _Z18setupRandGeneratorPfP17curandStateXORWOW,@"STO_CUDA_ENTRY STV_DEFAULT"
_Z18setupRandGeneratorPfP17curandStateXORWOW:
.text._Z18setupRandGeneratorPfP17curandStateXORWOW:
        /* <DEDUP_REMOVED lines=10> */
[----:B0-----:R-:W-:-:S04]  /*00a0*/  IMAD R0, R0, UR8, R5 ;  /* 0x0000000800007c24 */ /* 0x001fc8000f8e0205 */
[----:B--2---:R-:W-:-:S04]  /*00b0*/  IMAD R0, R0, R7, UR7 ;  /* 0x0000000700007e24 */ /* 0x004fc8000f8e0207 */
[----:B-1----:R-:W-:-:S04]  /*00c0*/  IMAD R13, R0, UR6, R13 ;  /* 0x00000006000d7c24 */ /* 0x002fc8000f8e020d */
[----:B----4-:R-:W-:-:S06]  /*00d0*/  IMAD.WIDE R2, R13, 0x4, R2 ;  /* 0x000000040d027825 */ /* 0x010fcc00078e0202 */
[----:B---3--:R-:W2:Y:S01]  /*00e0*/  LDG.E R2, desc[UR4][R2.64] ;  /* 0x0000000402027981 */ /* 0x008ea2000c1e1900 */
[----:B------:R-:W-:Y:S01]  /*00f0*/  IMAD.MOV.U32 R6, RZ, RZ, 0x0 ;  /* 0x00000000ff067424 */ /* 0x000fe200078e00ff */
[C---:B------:R-:W-:Y:S01]  /*0100*/  ISETP.NE.AND P0, PT, R13.reuse, RZ, PT ;  /* 0x000000ff0d00720c */ /* 0x040fe20003f05270 */
[----:B------:R-:W-:Y:S01]  /*0110*/  IMAD.MOV.U32 R7, RZ, RZ, 0x41cdcd65 ;  /* 0x41cdcd65ff077424 */ /* 0x000fe200078e00ff */
[----:B------:R-:W-:Y:S01]  /*0120*/  BSSY.RECONVERGENT B0, `(.L_x_14) ;  /* 0x00000e4000007945 */ /* 0x000fe20003800200 */
[----:B--2---:R-:W0:Y:S04]  /*0130*/  F2F.F64.F32 R4, R2 ;  /* 0x0000000200047310 */ /* 0x004e280000201800 */
[----:B0-----:R-:W-:Y:S01]  /*0140*/  DFMA R4, R4, R6, 7 ;  /* 0x401c00000404742b */ /* 0x001fe20000000006 */
[----:B------:R-:W0:Y:S09]  /*0150*/  LDC.64 R6, c[0x0][0x388] ;  /* 0x0000e200ff067b82 */ /* 0x000e320000000a00 */
[----:B------:R-:W1:Y:S02]  /*0160*/  F2I.U64.F64.TRUNC R4, R4 ;  /* 0x0000000400047311 */ /* 0x000e64000030d800 */
[----:B-1----:R-:W-:Y:S01]  /*0170*/  LOP3.LUT R0, R4, 0xaad26b49, RZ, 0x3c, !PT ;  /* 0xaad26b4904007812 */ /* 0x002fe200078e3cff */
[----:B0-----:R-:W-:Y:S01]  /*0180*/  IMAD.WIDE R6, R13, 0x30, R6 ;  /* 0x000000300d067825 */ /* 0x001fe200078e0206 */
[----:B------:R-:W-:-:S03]  /*0190*/  LOP3.LUT R8, R5, 0xf7dcefdd, RZ, 0x3c, !PT ;  /* 0xf7dcefdd05087812 */ /* 0x000fc600078e3cff */
[----:B------:R-:W-:Y:S02]  /*01a0*/  IMAD R0, R0, 0x4182bed5, RZ ;  /* 0x4182bed500007824 */ /* 0x000fe400078e02ff */
[----:B------:R-:W-:Y:S02]  /*01b0*/  IMAD R9, R8, -0x658354e5, RZ ;  /* 0x9a7cab1b08097824 */ /* 0x000fe400078e02ff */
[C---:B------:R-:W-:Y:S01]  /*01c0*/  VIADD R11, R0.reuse, 0x583f19 ;  /* 0x00583f19000b7836 */ /* 0x040fe20000000000 */
[C---:B------:R-:W-:Y:S01]  /*01d0*/  LOP3.LUT R2, R0.reuse, 0x159a55e5, RZ, 0x3c, !PT ;  /* 0x159a55e500027812 */ /* 0x040fe200078e3cff */
[C---:B------:R-:W-:Y:S01]  /*01e0*/  VIADD R3, R9.reuse, 0x1f123bb5 ;  /* 0x1f123bb509037836 */ /* 0x040fe20000000000 */
[C---:B------:R-:W-:Y:S02]  /*01f0*/  IADD3 R8, PT, PT, R0.reuse, 0x64f0c9, R9 ;  /* 0x0064f0c900087810 */ /* 0x040fe40007ffe009 */
[----:B------:R-:W-:Y:S01]  /*0200*/  LOP3.LUT R10, R9, 0x5491333, RZ, 0x3c, !PT ;  /* 0x05491333090a7812 */ /* 0x000fe200078e3cff */
[----:B------:R-:W-:Y:S01]  /*0210*/  VIADD R9, R0, 0x75bcd15 ;  /* 0x075bcd1500097836 */ /* 0x000fe20000000000 */
[----:B------:R0:W-:Y:S04]  /*0220*/  STG.E.64 desc[UR4][R6.64+0x8], R2 ;  /* 0x0000080206007986 */ /* 0x0001e8000c101b04 */
[----:B------:R0:W-:Y:S04]  /*0230*/  STG.E.64 desc[UR4][R6.64], R8 ;  /* 0x0000000806007986 */ /* 0x0001e8000c101b04 */
[----:B------:R0:W-:Y:S01]  /*0240*/  STG.E.64 desc[UR4][R6.64+0x10], R10 ;  /* 0x0000100a06007986 */ /* 0x0001e2000c101b04 */
[----:B------:R-:W-:Y:S05]  /*0250*/  @!P0 BRA `(.L_x_15) ;  /* 0x0000000c00408947 */ /* 0x000fea0003800000 */
[----:B------:R-:W-:Y:S01]  /*0260*/  SHF.R.S32.HI R0, RZ, 0x1f, R13 ;  /* 0x0000001fff007819 */ /* 0x000fe2000001140d */
[----:B------:R-:W-:-:S07]  /*0270*/  IMAD.MOV.U32 R12, RZ, RZ, RZ ;  /* 0x000000ffff0c7224 */ /* 0x000fce00078e00ff */
.L_x_21:
[----:B0-----:R-:W-:Y:S01]  /*0280*/  LOP3.LUT R2, R13, 0x3, RZ, 0xc0, !PT ;  /* 0x000000030d027812 */ /* 0x001fe200078ec0ff */
[----:B------:R-:W-:Y:S03]  /*0290*/  BSSY.RECONVERGENT B1, `(.L_x_16) ;  /* 0x00000c6000017945 */ /* 0x000fe60003800200 */
[----:B------:R-:W-:-:S04]  /*02a0*/  ISETP.NE.U32.AND P0, PT, R2, RZ, PT ;  /* 0x000000ff0200720c */ /* 0x000fc80003f05070 */
[----:B------:R-:W-:-:S13]  /*02b0*/  ISETP.NE.AND.EX P0, PT, RZ, RZ, PT, P0 ;  /* 0x000000ffff00720c */ /* 0x000fda0003f05300 */
[----:B------:R-:W-:Y:S05]  /*02c0*/  @!P0 BRA `(.L_x_17) ;  /* 0x0000000c00088947 */ /* 0x000fea0003800000 */
[----:B------:R-:W0:Y:S01]  /*02d0*/  LDC.64 R8, c[0x4][RZ] ;  /* 0x01000000ff087b82 */ /* 0x000e220000000a00 */
[----:B------:R-:W-:Y:S02]  /*02e0*/  IMAD.MOV.U32 R14, RZ, RZ, RZ ;  /* 0x000000ffff0e7224 */ /* 0x000fe400078e00ff */
[----:B0-----:R-:W-:-:S07]  /*02f0*/  IMAD.WIDE.U32 R8, R12, 0xc80, R8 ;  /* 0x00000c800c087825 */ /* 0x001fce00078e0008 */
.L_x_20:
[----:B0-----:R-:W-:Y:S01]  /*0300*/  IMAD.MOV.U32 R15, RZ, RZ, RZ ;  /* 0x000000ffff0f7224 */ /* 0x001fe200078e00ff */
[----:B------:R-:W-:Y:S01]  /*0310*/  CS2R R2, SRZ ;  /* 0x0000000000027805 */ /* 0x000fe2000001ff00 */
[----:B------:R-:W-:Y:S01]  /*0320*/  IMAD.MOV.U32 R17, RZ, RZ, RZ ;  /* 0x000000ffff117224 */ /* 0x000fe200078e00ff */
[----:B------:R-:W-:-:S07]  /*0330*/  CS2R R4, SRZ ;  /* 0x0000000000047805 */ /* 0x000fce000001ff00 */
.L_x_19:
[----:B------:R-:W-:-:S05]  /*0340*/  IMAD.WIDE.U32 R10, R17, 0x4, R6 ;  /* 0x00000004110a7825 */ /* 0x000fca00078e0006 */
[----:B------:R0:W5:Y:S01]  /*0350*/  LDG.E R16, desc[UR4][R10.64+0x4] ;  /* 0x000004040a107981 */ /* 0x000162000c1e1900 */
[----:B------:R-:W-:-:S07]  /*0360*/  IMAD.MOV.U32 R19, RZ, RZ, RZ ;  /* 0x000000ffff137224 */ /* 0x000fce00078e00ff */
.L_x_18:
[----:B-----5:R-:W-:Y:S01]  /*0370*/  SHF.R.U32.HI R24, RZ, R19, R16 ;  /* 0x00000013ff187219 */ /* 0x020fe20000011610 */
[----:B0-----:R-:W-:-:S03]  /*0380*/  IMAD.SHL.U32 R10, R17, 0x20, RZ ;  /* 0x00000020110a7824 */ /* 0x001fc600078e00ff */
[----:B------:R-:W-:Y:S01]  /*0390*/  LOP3.LUT R11, R24, 0x1, RZ, 0xc0, !PT ;  /* 0x00000001180b7812 */ /* 0x000fe200078ec0ff */
[----:B------:R-:W-:-:S03]  /*03a0*/  IMAD.IADD R10, R10, 0x1, R19 ;  /* 0x000000010a0a7824 */ /* 0x000fc600078e0213 */
[----:B------:R-:W-:Y:S01]  /*03b0*/  ISETP.NE.U32.AND P0, PT, R11, 0x1, PT ;  /* 0x000000010b00780c */ /* 0x000fe20003f05070 */
[----:B------:R-:W-:-:S03]  /*03c0*/  IMAD R11, R10, 0x5, RZ ;  /* 0x000000050a0b7824 */ /* 0x000fc600078e02ff */
[----:B------:R-:W-:Y:S01]  /*03d0*/  R2P PR, R24, 0x7e ;  /* 0x0000007e18007804 */ /* 0x000fe20000000000 */
[----:B------:R-:W-:-:S08]  /*03e0*/  IMAD.WIDE.U32 R10, R11, 0x4, R8 ;  /* 0x000000040b0a7825 */ /* 0x000fd000078e0008 */
[----:B------:R-:W2:Y:S04]  /*03f0*/  @!P0 LDG.E R18, desc[UR4][R10.64] ;  /* 0x000000040a128981 */ /* 0x000ea8000c1e1900 */
[----:B------:R-:W3:Y:S04]  /*0400*/  @!P0 LDG.E R20, desc[UR4][R10.64+0x10] ;  /* 0x000010040a148981 */ /* 0x000ee8000c1e1900 */
[----:B------:R-:W4:Y:S04]  /*0410*/  @P1 LDG.E R22, desc[UR4][R10.64+0x14] ;  /* 0x000014040a161981 */ /* 0x000f28000c1e1900 */
[----:B------:R-:W4:Y:S04]  /*0420*/  @P2 LDG.E R26, desc[UR4][R10.64+0x28] ;  /* 0x000028040a1a2981 */ /* 0x000f28000c1e1900 */
[----:B------:R-:W4:Y:S04]  /*0430*/  @!P0 LDG.E R21, desc[UR4][R10.64+0x4] ;  /* 0x000004040a158981 */ /* 0x000f28000c1e1900 */
[----:B------:R-:W4:Y:S04]  /*0440*/  @!P0 LDG.E R23, desc[UR4][R10.64+0xc] ;  /* 0x00000c040a178981 */ /* 0x000f28000c1e1900 */
[----:B------:R-:W4:Y:S04]  /*0450*/  @P1 LDG.E R25, desc[UR4][R10.64+0x18] ;  /* 0x000018040a191981 */ /* 0x000f28000c1e1900 */
[----:B------:R-:W4:Y:S04]  /*0460*/  @P3 LDG.E R28, desc[UR4][R10.64+0x3c] ;  /* 0x00003c040a1c3981 */ /* 0x000f28000c1e1900 */
[----:B------:R-:W4:Y:S01]  /*0470*/  @P6 LDG.E R27, desc[UR4][R10.64+0x7c] ;  /* 0x00007c040a1b6981 */ /* 0x000f22000c1e1900 */
[----:B--2---:R-:W-:-:S03]  /*0480*/  @!P0 LOP3.LUT R15, R15, R18, RZ, 0x3c, !PT ;  /* 0x000000120f0f8212 */ /* 0x004fc600078e3cff */
[----:B------:R-:W2:Y:S01]  /*0490*/  @!P0 LDG.E R18, desc[UR4][R10.64+0x8] ;  /* 0x000008040a128981 */ /* 0x000ea2000c1e1900 */
[----:B---3--:R-:W-:-:S03]  /*04a0*/  @!P0 LOP3.LUT R3, R3, R20, RZ, 0x3c, !PT ;  /* 0x0000001403038212 */ /* 0x008fc600078e3cff */
[----:B------:R-:W3:Y:S01]  /*04b0*/  @P1 LDG.E R20, desc[UR4][R10.64+0x24] ;  /* 0x000024040a141981 */ /* 0x000ee2000c1e1900 */
[----:B----4-:R-:W-:-:S03]  /*04c0*/  @P1 LOP3.LUT R15, R15, R22, RZ, 0x3c, !PT ;  /* 0x000000160f0f1212 */ /* 0x010fc600078e3cff */
[----:B------:R-:W4:Y:S01]  /*04d0*/  @P2 LDG.E R22, desc[UR4][R10.64+0x38] ;  /* 0x000038040a162981 */ /* 0x000f22000c1e1900 */
[----:B------:R-:W-:-:S03]  /*04e0*/  @P2 LOP3.LUT R15, R15, R26, RZ, 0x3c, !PT ;  /* 0x0000001a0f0f2212 */ /* 0x000fc600078e3cff */
[----:B------:R-:W4:Y:S01]  /*04f0*/  @P4 LDG.E R26, desc[UR4][R10.64+0x50] ;  /* 0x000050040a1a4981 */ /* 0x000f22000c1e1900 */
[----:B------:R-:W-:-:S03]  /*0500*/  @!P0 LOP3.LUT R4, R4, R21, RZ, 0x3c, !PT ;  /* 0x0000001504048212 */ /* 0x000fc600078e3cff */
[----:B------:R-:W4:Y:S01]  /*0510*/  @P1 LDG.E R21, desc[UR4][R10.64+0x20] ;  /* 0x000020040a151981 */ /* 0x000f22000c1e1900 */
[----:B------:R-:W-:-:S03]  /*0520*/  @!P0 LOP3.LUT R2, R2, R23, RZ, 0x3c, !PT ;  /* 0x0000001702028212 */ /* 0x000fc600078e3cff */
[----:B------:R-:W4:Y:S01]  /*0530*/  @P2 LDG.E R23, desc[UR4][R10.64+0x2c] ;  /* 0x00002c040a172981 */ /* 0x000f22000c1e1900 */
[----:B------:R-:W-:-:S03]  /*0540*/  @P1 LOP3.LUT R4, R4, R25, RZ, 0x3c, !PT ;  /* 0x0000001904041212 */ /* 0x000fc600078e3cff */
[----:B------:R-:W4:Y:S01]  /*0550*/  @P2 LDG.E R25, desc[UR4][R10.64+0x34] ;  /* 0x000034040a192981 */ /* 0x000f22000c1e1900 */
[----:B--2---:R-:W-:-:S03]  /*0560*/  @!P0 LOP3.LUT R5, R5, R18, RZ, 0x3c, !PT ;  /* 0x0000001205058212 */ /* 0x004fc600078e3cff */
[----:B------:R-:W2:Y:S01]  /*0570*/  @P1 LDG.E R18, desc[UR4][R10.64+0x1c] ;  /* 0x00001c040a121981 */ /* 0x000ea2000c1e1900 */
[----:B---3--:R-:W-:-:S03]  /*0580*/  @P1 LOP3.LUT R3, R3, R20, RZ, 0x3c, !PT ;  /* 0x0000001403031212 */ /* 0x008fc600078e3cff */
[----:B------:R-:W3:Y:S01]  /*0590*/  @P2 LDG.E R20, desc[UR4][R10.64+0x30] ;  /* 0x000030040a142981 */ /* 0x000ee2000c1e1900 */
[----:B----4-:R-:W-:-:S03]  /*05a0*/  @P2 LOP3.LUT R3, R3, R22, RZ, 0x3c, !PT ;  /* 0x0000001603032212 */ /* 0x010fc600078e3cff */
[----:B------:R-:W4:Y:S01]  /*05b0*/  @P3 LDG.E R22, desc[UR4][R10.64+0x4c] ;  /* 0x00004c040a163981 */ /* 0x000f22000c1e1900 */
[----:B------:R-:W-:-:S04]  /*05c0*/  @P3 LOP3.LUT R15, R15, R28, RZ, 0x3c, !PT ;  /* 0x0000001c0f0f3212 */ /* 0x000fc800078e3cff */
[----:B------:R-:W-:Y:S02]  /*05d0*/  @P4 LOP3.LUT R15, R15, R26, RZ, 0x3c, !PT ;  /* 0x0000001a0f0f4212 */ /* 0x000fe400078e3cff */
[----:B------:R-:W-:Y:S01]  /*05e0*/  @P1 LOP3.LUT R2, R2, R21, RZ, 0x3c, !PT ;  /* 0x0000001502021212 */ /* 0x000fe200078e3cff */
[----:B------:R-:W4:Y:S04]  /*05f0*/  @P5 LDG.E R26, desc[UR4][R10.64+0x64] ;  /* 0x000064040a1a5981 */ /* 0x000f28000c1e1900 */
[----:B------:R-:W4:Y:S01]  /*0600*/  @P3 LDG.E R21, desc[UR4][R10.64+0x40] ;  /* 0x000040040a153981 */ /* 0x000f22000c1e1900 */
[----:B------:R-:W-:Y:S02]  /*0610*/  @P2 LOP3.LUT R4, R4, R23, RZ, 0x3c, !PT ;  /* 0x0000001704042212 */ /* 0x000fe400078e3cff */
[----:B------:R-:W-:Y:S01]  /*0620*/  @P2 LOP3.LUT R2, R2, R25, RZ, 0x3c, !PT ;  /* 0x0000001902022212 */ /* 0x000fe200078e3cff */
[----:B------:R-:W4:Y:S04]  /*0630*/  @P3 LDG.E R23, desc[UR4][R10.64+0x48] ;  /* 0x000048040a173981 */ /* 0x000f28000c1e1900 */
[----:B------:R-:W4:Y:S01]  /*0640*/  @P4 LDG.E R25, desc[UR4][R10.64+0x54] ;  /* 0x000054040a194981 */ /* 0x000f22000c1e1900 */
[----:B--2---:R-:W-:-:S03]  /*0650*/  @P1 LOP3.LUT R5, R5, R18, RZ, 0x3c, !PT ;  /* 0x0000001205051212 */ /* 0x004fc600078e3cff */
[----:B------:R-:W2:Y:S01]  /*0660*/  @P3 LDG.E R18, desc[UR4][R10.64+0x44] ;  /* 0x000044040a123981 */ /* 0x000ea2000c1e1900 */
[----:B---3--:R-:W-:-:S03]  /*0670*/  @P2 LOP3.LUT R5, R5, R20, RZ, 0x3c, !PT ;  /* 0x0000001405052212 */ /* 0x008fc600078e3cff */
[----:B------:R-:W3:Y:S01]  /*0680*/  @P4 LDG.E R20, desc[UR4][R10.64+0x58] ;  /* 0x000058040a144981 */ /* 0x000ee2000c1e1900 */
[----:B----4-:R-:W-:-:S03]  /*0690*/  @P3 LOP3.LUT R3, R3, R22, RZ, 0x3c, !PT ;  /* 0x0000001603033212 */ /* 0x010fc600078e3cff */
[----:B------:R-:W4:Y:S01]  /*06a0*/  @P4 LDG.E R22, desc[UR4][R10.64+0x60] ;  /* 0x000060040a164981 */ /* 0x000f22000c1e1900 */
[----:B------:R-:W-:Y:S02]  /*06b0*/  LOP3.LUT P0, RZ, R24, 0x80, RZ, 0xc0, !PT ;  /* 0x0000008018ff7812 */ /* 0x000fe4000780c0ff */
[----:B------:R-:W-:Y:S02]  /*06c0*/  @P5 LOP3.LUT R15, R15, R26, RZ, 0x3c, !PT ;  /* 0x0000001a0f0f5212 */ /* 0x000fe400078e3cff */
[----:B------:R-:W4:Y:S01]  /*06d0*/  @P6 LDG.E R26, desc[UR4][R10.64+0x78] ;  /* 0x000078040a1a6981 */ /* 0x000f22000c1e1900 */
[----:B------:R-:W-:-:S03]  /*06e0*/  @P3 LOP3.LUT R4, R4, R21, RZ, 0x3c, !PT ;  /* 0x0000001504043212 */ /* 0x000fc600078e3cff */
[----:B------:R-:W4:Y:S01]  /*06f0*/  @P4 LDG.E R21, desc[UR4][R10.64+0x5c] ;  /* 0x00005c040a154981 */ /* 0x000f22000c1e1900 */
[----:B------:R-:W-:-:S03]  /*0700*/  @P3 LOP3.LUT R2, R2, R23, RZ, 0x3c, !PT ;  /* 0x0000001702023212 */ /* 0x000fc600078e3cff */
[----:B------:R-:W4:Y:S01]  /*0710*/  @P5 LDG.E R23, desc[UR4][R10.64+0x68] ;  /* 0x000068040a175981 */ /* 0x000f22000c1e1900 */
[----:B------:R-:W-:-:S03]  /*0720*/  @P4 LOP3.LUT R4, R4, R25, RZ, 0x3c, !PT ;  /* 0x0000001904044212 */ /* 0x000fc600078e3cff */
[----:B------:R-:W4:Y:S01]  /*0730*/  @P5 LDG.E R25, desc[UR4][R10.64+0x70] ;  /* 0x000070040a195981 */ /* 0x000f22000c1e1900 */
[----:B--2---:R-:W-:-:S03]  /*0740*/  @P3 LOP3.LUT R5, R5, R18, RZ, 0x3c, !PT ;  /* 0x0000001205053212 */ /* 0x004fc600078e3cff */
[----:B------:R-:W2:Y:S01]  /*0750*/  @P5 LDG.E R18, desc[UR4][R10.64+0x6c] ;  /* 0x00006c040a125981 */ /* 0x000ea2000c1e1900 */
[----:B---3--:R-:W-:-:S03]  /*0760*/  @P4 LOP3.LUT R5, R5, R20, RZ, 0x3c, !PT ;  /* 0x0000001405054212 */ /* 0x008fc600078e3cff */
[----:B------:R-:W3:Y:S01]  /*0770*/  @P5 LDG.E R20, desc[UR4][R10.64+0x74] ;  /* 0x000074040a145981 */ /* 0x000ee2000c1e1900 */
[----:B----4-:R-:W-:-:S03]  /*0780*/  @P4 LOP3.LUT R3, R3, R22, RZ, 0x3c, !PT ;  /* 0x0000001603034212 */ /* 0x010fc600078e3cff */
[----:B------:R-:W4:Y:S01]  /*0790*/  @P0 LDG.E R22, desc[UR4][R10.64+0x8c] ;  /* 0x00008c040a160981 */ /* 0x000f22000c1e1900 */
[----:B------:R-:W-:-:S03]  /*07a0*/  @P6 LOP3.LUT R15, R15, R26, RZ, 0x3c, !PT ;  /* 0x0000001a0f0f6212 */ /* 0x000fc600078e3cff */
        /* <DEDUP_REMOVED lines=13> */
[----:B------:R-:W-:Y:S02]  /*0880*/  @P6 LOP3.LUT R4, R4, R27, RZ, 0x3c, !PT ;  /* 0x0000001b04046212 */ /* 0x000fe400078e3cff */
[----:B------:R-:W-:Y:S02]  /*0890*/  @P6 LOP3.LUT R2, R2, R21, RZ, 0x3c, !PT ;  /* 0x0000001502026212 */ /* 0x000fe400078e3cff */
[----:B------:R-:W-:Y:S02]  /*08a0*/  @P0 LOP3.LUT R4, R4, R23, RZ, 0x3c, !PT ;  /* 0x0000001704040212 */ /* 0x000fe400078e3cff */
[----:B------:R-:W-:Y:S02]  /*08b0*/  @P0 LOP3.LUT R2, R2, R25, RZ, 0x3c, !PT ;  /* 0x0000001902020212 */ /* 0x000fe400078e3cff */
[----:B--2---:R-:W-:Y:S02]  /*08c0*/  @P6 LOP3.LUT R5, R5, R18, RZ, 0x3c, !PT ;  /* 0x0000001205056212 */ /* 0x004fe400078e3cff */
[----:B---3--:R-:W-:-:S02]  /*08d0*/  @P6 LOP3.LUT R3, R3, R20, RZ, 0x3c, !PT ;  /* 0x0000001403036212 */ /* 0x008fc400078e3cff */
[----:B----4-:R-:W-:Y:S02]  /*08e0*/  @P0 LOP3.LUT R5, R5, R22, RZ, 0x3c, !PT ;  /* 0x0000001605050212 */ /* 0x010fe400078e3cff */
[----:B------:R-:W-:Y:S02]  /*08f0*/  @P0 LOP3.LUT R3, R3, R26, RZ, 0x3c, !PT ;  /* 0x0000001a03030212 */ /* 0x000fe400078e3cff */
[----:B------:R-:W-:-:S13]  /*0900*/  R2P PR, R24.B1, 0x7f ;  /* 0x0000007f18007804 */ /* 0x000fda0000001000 */
[----:B------:R-:W2:Y:S04]  /*0910*/  @P0 LDG.E R18, desc[UR4][R10.64+0xa0] ;  /* 0x0000a0040a120981 */ /* 0x000ea8000c1e1900 */
[----:B------:R-:W3:Y:S04]  /*0920*/  @P1 LDG.E R22, desc[UR4][R10.64+0xb4] ;  /* 0x0000b4040a161981 */ /* 0x000ee8000c1e1900 */
[----:B------:R-:W4:Y:S04]  /*0930*/  @P2 LDG.E R26, desc[UR4][R10.64+0xc8] ;  /* 0x0000c8040a1a2981 */ /* 0x000f28000c1e1900 */
[----:B------:R-:W4:Y:S04]  /*0940*/  @P3 LDG.E R28, desc[UR4][R10.64+0xdc] ;  /* 0x0000dc040a1c3981 */ /* 0x000f28000c1e1900 */
[----:B------:R-:W4:Y:S04]  /*0950*/  @P0 LDG.E R23, desc[UR4][R10.64+0xa4] ;  /* 0x0000a4040a170981 */ /* 0x000f28000c1e1900 */
[----:B------:R-:W4:Y:S04]  /*0960*/  @P0 LDG.E R20, desc[UR4][R10.64+0xa8] ;  /* 0x0000a8040a140981 */ /* 0x000f28000c1e1900 */
[----:B------:R-:W4:Y:S04]  /*0970*/  @P4 LDG.E R25, desc[UR4][R10.64+0xf0] ;  /* 0x0000f0040a194981 */ /* 0x000f28000c1e1900 */
        /* <DEDUP_REMOVED lines=21> */
[----:B------:R-:W-:Y:S02]  /*0ad0*/  LOP3.LUT P0, RZ, R24, 0x8000, RZ, 0xc0, !PT ;  /* 0x0000800018ff7812 */ /* 0x000fe4000780c0ff */
[----:B----4-:R-:W-:Y:S01]  /*0ae0*/  @P5 LOP3.LUT R15, R15, R26, RZ, 0x3c, !PT ;  /* 0x0000001a0f0f5212 */ /* 0x010fe200078e3cff */
[----:B------:R-:W4:Y:S04]  /*0af0*/  @P3 LDG.E R24, desc[UR4][R10.64+0xe4] ;  /* 0x0000e4040a183981 */ /* 0x000f28000c1e1900 */
[----:B------:R-:W2:Y:S01]  /*0b00*/  @P6 LDG.E R26, desc[UR4][R10.64+0x118] ;  /* 0x000118040a1a6981 */ /* 0x000ea2000c1e1900 */
        /* <DEDUP_REMOVED lines=8> */
[----:B---3--:R-:W-:-:S03]  /*0b90*/  @P2 LOP3.LUT R3, R3, R22, RZ, 0x3c, !PT ;  /* 0x0000001603032212 */ /* 0x008fc600078e3cff */
[----:B------:R-:W3:Y:S01]  /*0ba0*/  @P4 LDG.E R22, desc[UR4][R10.64+0x100] ;  /* 0x000100040a164981 */ /* 0x000ee2000c1e1900 */
[----:B--2---:R-:W-:-:S03]  /*0bb0*/  @P6 LOP3.LUT R15, R15, R26, RZ, 0x3c, !PT ;  /* 0x0000001a0f0f6212 */ /* 0x004fc600078e3cff */
[----:B------:R-:W2:Y:S01]  /*0bc0*/  @P0 LDG.E R26, desc[UR4][R10.64+0x12c] ;  /* 0x00012c040a1a0981 */ /* 0x000ea2000c1e1900 */
[----:B----4-:R-:W-:-:S03]  /*0bd0*/  @P2 LOP3.LUT R2, R2, R23, RZ, 0x3c, !PT ;  /* 0x0000001702022212 */ /* 0x010fc600078e3cff */
[----:B------:R-:W4:Y:S01]  /*0be0*/  @P4 LDG.E R23, desc[UR4][R10.64+0xfc] ;  /* 0x0000fc040a174981 */ /* 0x000f22000c1e1900 */
[----:B------:R-:W-:-:S03]  /*0bf0*/  @P2 LOP3.LUT R5, R5, R20, RZ, 0x3c, !PT ;  /* 0x0000001405052212 */ /* 0x000fc600078e3cff */
[----:B------:R-:W4:Y:S01]  /*0c00*/  @P4 LDG.E R20, desc[UR4][R10.64+0xf8] ;  /* 0x0000f8040a144981 */ /* 0x000f22000c1e1900 */
[----:B------:R-:W-:Y:S02]  /*0c10*/  @P3 LOP3.LUT R2, R2, R27, RZ, 0x3c, !PT ;  /* 0x0000001b02023212 */ /* 0x000fe400078e3cff */
[----:B------:R-:W-:Y:S01]  /*0c20*/  @P3 LOP3.LUT R4, R4, R25, RZ, 0x3c, !PT ;  /* 0x0000001904043212 */ /* 0x000fe200078e3cff */
[----:B------:R-:W4:Y:S01]  /*0c30*/  @P5 LDG.E R27, desc[UR4][R10.64+0x110] ;  /* 0x000110040a1b5981 */ /* 0x000f22000c1e1900 */
[----:B------:R-:W-:-:S03]  /*0c40*/  @P3 LOP3.LUT R5, R5, R24, RZ, 0x3c, !PT ;  /* 0x0000001805053212 */ /* 0x000fc600078e3cff */
[----:B------:R-:W4:Y:S04]  /*0c50*/  @P5 LDG.E R25, desc[UR4][R10.64+0x108] ;  /* 0x000108040a195981 */ /* 0x000f28000c1e1900 */
        /* <DEDUP_REMOVED lines=19> */
[----:B------:R-:W-:-:S05]  /*0d90*/  VIADD R19, R19, 0x10 ;  /* 0x0000001013137836 */ /* 0x000fca0000000000 */
[----:B------:R-:W-:Y:S02]  /*0da0*/  ISETP.NE.AND P1, PT, R19, 0x20, PT ;  /* 0x000000201300780c */ /* 0x000fe40003f25270 */
[----:B------:R-:W-:Y:S02]  /*0db0*/  @P5 LOP3.LUT R3, R3, R18, RZ, 0x3c, !PT ;  /* 0x0000001203035212 */ /* 0x000fe400078e3cff */
[----:B------:R-:W-:Y:S02]  /*0dc0*/  @P6 LOP3.LUT R4, R4, R21, RZ, 0x3c, !PT ;  /* 0x0000001504046212 */ /* 0x000fe400078e3cff */
[----:B---3--:R-:W-:-:S04]  /*0dd0*/  @P6 LOP3.LUT R3, R3, R22, RZ, 0x3c, !PT ;  /* 0x0000001603036212 */ /* 0x008fc800078e3cff */
[----:B--2---:R-:W-:Y:S02]  /*0de0*/  @P0 LOP3.LUT R3, R3, R26, RZ, 0x3c, !PT ;  /* 0x0000001a03030212 */ /* 0x004fe400078e3cff */
[----:B----4-:R-:W-:Y:S02]  /*0df0*/  @P6 LOP3.LUT R2, R2, R23, RZ, 0x3c, !PT ;  /* 0x0000001702026212 */ /* 0x010fe400078e3cff */
[----:B------:R-:W-:Y:S02]  /*0e00*/  @P6 LOP3.LUT R5, R5, R20, RZ, 0x3c, !PT ;  /* 0x0000001405056212 */ /* 0x000fe400078e3cff */
[----:B------:R-:W-:Y:S02]  /*0e10*/  @P0 LOP3.LUT R2, R2, R27, RZ, 0x3c, !PT ;  /* 0x0000001b02020212 */ /* 0x000fe400078e3cff */
[----:B------:R-:W-:Y:S02]  /*0e20*/  @P0 LOP3.LUT R4, R4, R25, RZ, 0x3c, !PT ;  /* 0x0000001904040212 */ /* 0x000fe400078e3cff */
[----:B------:R-:W-:Y:S01]  /*0e30*/  @P0 LOP3.LUT R5, R5, R24, RZ, 0x3c, !PT ;  /* 0x0000001805050212 */ /* 0x000fe200078e3cff */
[----:B------:R-:W-:Y:S06]  /*0e40*/  @P1 BRA `(.L_x_18) ;  /* 0xfffffff400481947 */ /* 0x000fec000383ffff */
[----:B------:R-:W-:-:S05]  /*0e50*/  VIADD R17, R17, 0x1 ;  /* 0x0000000111117836 */ /* 0x000fca0000000000 */
[----:B------:R-:W-:-:S13]  /*0e60*/  ISETP.NE.AND P0, PT, R17, 0x5, PT ;  /* 0x000000051100780c */ /* 0x000fda0003f05270 */
[----:B------:R-:W-:Y:S05]  /*0e70*/  @P0 BRA `(.L_x_19) ;  /* 0xfffffff400300947 */ /* 0x000fea000383ffff */
[----:B------:R0:W-:Y:S01]  /*0e80*/  STG.E.64 desc[UR4][R6.64+0x8], R4 ;  /* 0x0000080406007986 */ /* 0x0001e2000c101b04 */
[----:B------:R-:W-:Y:S01]  /*0e90*/  VIADD R14, R14, 0x1 ;  /* 0x000000010e0e7836 */ /* 0x000fe20000000000 */
[----:B------:R-:W-:Y:S02]  /*0ea0*/  LOP3.LUT R11, R13, 0x3, RZ, 0xc0, !PT ;  /* 0x000000030d0b7812 */ /* 0x000fe400078ec0ff */
[----:B------:R0:W-:Y:S02]  /*0eb0*/  STG.E.64 desc[UR4][R6.64+0x10], R2 ;  /* 0x0000100206007986 */ /* 0x0001e4000c101b04 */
[----:B------:R-:W-:Y:S02]  /*0ec0*/  ISETP.GE.U32.AND P0, PT, R14, R11, PT ;  /* 0x0000000b0e00720c */ /* 0x000fe40003f06070 */
[----:B------:R0:W-:Y:S11]  /*0ed0*/  STG.E desc[UR4][R6.64+0x4], R15 ;  /* 0x0000040f06007986 */ /* 0x0001f6000c101904 */
[----:B------:R-:W-:Y:S05]  /*0ee0*/  @!P0 BRA `(.L_x_20) ;  /* 0xfffffff400048947 */ /* 0x000fea000383ffff */
.L_x_17:
[----:B------:R-:W-:Y:S05]  /*0ef0*/  BSYNC.RECONVERGENT B1 ;  /* 0x0000000000017941 */ /* 0x000fea0003800200 */
.L_x_16:
[C---:B------:R-:W-:Y:S01]  /*0f00*/  ISETP.GT.U32.AND P0, PT, R13.reuse, 0x3, PT ;  /* 0x000000030d00780c */ /* 0x040fe20003f04070 */
[----:B------:R-:W-:Y:S01]  /*0f10*/  VIADD R12, R12, 0x1 ;  /* 0x000000010c0c7836 */ /* 0x000fe20000000000 */
[--C-:B------:R-:W-:Y:S02]  /*0f20*/  SHF.R.U64 R13, R13, 0x2, R0.reuse ;  /* 0x000000020d0d7819 */ /* 0x100fe40000001200 */
[----:B------:R-:W-:Y:S02]  /*0f30*/  ISETP.GT.U32.AND.EX P0, PT, R0, RZ, PT, P0 ;  /* 0x000000ff0000720c */ /* 0x000fe40003f04100 */
[----:B------:R-:W-:-:S11]  /*0f40*/  SHF.R.U32.HI R0, RZ, 0x2, R0 ;  /* 0x00000002ff007819 */ /* 0x000fd60000011600 */
[----:B------:R-:W-:Y:S05]  /*0f50*/  @P0 BRA `(.L_x_21) ;  /* 0xfffffff000c80947 */ /* 0x000fea000383ffff */
.L_x_15:
[----:B------:R-:W-:Y:S05]  /*0f60*/  BSYNC.RECONVERGENT B0 ;  /* 0x0000000000007941 */ /* 0x000fea0003800200 */
.L_x_14:
[----:B------:R-:W-:Y:S04]  /*0f70*/  STG.E.64 desc[UR4][R6.64+0x18], RZ ;  /* 0x000018ff06007986 */ /* 0x000fe8000c101b04 */
[----:B------:R-:W-:Y:S04]  /*0f80*/  STG.E desc[UR4][R6.64+0x20], RZ ;  /* 0x000020ff06007986 */ /* 0x000fe8000c101904 */
[----:B------:R-:W-:Y:S01]  /*0f90*/  STG.E.64 desc[UR4][R6.64+0x28], RZ ;  /* 0x000028ff06007986 */ /* 0x000fe2000c101b04 */
[----:B------:R-:W-:Y:S05]  /*0fa0*/  EXIT ;  /* 0x000000000000794d */ /* 0x000fea0003800000 */
.L_x_22:
        /* <DEDUP_REMOVED lines=13> */
.L_x_24:


//--------------------- .nv.global.init           --------------------------
	.section	.nv.global.init,"aw",@progbits
	.align	4
.nv.global.init:
	.type		mrg32k3aM1SubSeq,@object
	.size		mrg32k3aM1SubSeq,(mrg32k3aM2SubSeq - mrg32k3aM1SubSeq)
mrg32k3aM1SubSeq:
        /*0000*/ 	.byte	0x0b, 0xcc, 0xee, 0x04, 0x73, 0x29, 0x8b, 0x6f, 0xf6, 0x53, 0x03, 0xf6, 0x23, 0xf6, 0xea, 0xda
        /* <DEDUP_REMOVED lines=125> */
	.type		mrg32k3aM2SubSeq,@object
	.size		mrg32k3aM2SubSeq,(mrg32k3aM1 - mrg32k3aM2SubSeq)
mrg32k3aM2SubSeq:
        /* <DEDUP_REMOVED lines=126> */
	.type		mrg32k3aM1,@object
	.size		mrg32k3aM1,(mrg32k3aM1Seq - mrg32k3aM1)
mrg32k3aM1:
        /* <DEDUP_REMOVED lines=144> */
	.type		mrg32k3aM1Seq,@object
	.size		mrg32k3aM1Seq,(mrg32k3aM2 - mrg32k3aM1Seq)
mrg32k3aM1Seq:
        /* <DEDUP_REMOVED lines=144> */
	.type		mrg32k3aM2,@object
	.size		mrg32k3aM2,(mrg32k3aM2Seq - mrg32k3aM2)
mrg32k3aM2:
        /* <DEDUP_REMOVED lines=144> */
	.type		mrg32k3aM2Seq,@object
	.size		mrg32k3aM2Seq,(precalc_xorwow_matrix - mrg32k3aM2Seq)
mrg32k3aM2Seq:
        /* <DEDUP_REMOVED lines=144> */
	.type		precalc_xorwow_matrix,@object
	.size		precalc_xorwow_matrix,(precalc_xorwow_offset_matrix - precalc_xorwow_matrix)
precalc_xorwow_matrix:
        /* <DEDUP_REMOVED lines=6400> */
	.type		precalc_xorwow_offset_matrix,@object
	.size		precalc_xorwow_offset_matrix,(.L_1 - precalc_xorwow_offset_matrix)
precalc_xorwow_offset_matrix:
        /* <DEDUP_REMOVED lines=6400> */
.L_1:


//--------------------- .nv.shared.reserved.0     --------------------------
	.section	.nv.shared.reserved.0,"aw",@nobits
	.weak		__nv_reservedSMEM_offset_0_alias
	.size		__nv_reservedSMEM_offset_0_alias, 0, 64
	.other		__nv_reservedSMEM_offset_0_alias,@"STO_CUDA_RESERVED_SHARED STV_DEFAULT"
__nv_reservedSMEM_offset_0_alias:
	.zero		0
	.zero		64


//--------------------- .nv.constant0._Z3bfsiPiS_S_S_PbP17curandStateXORWOWf --------------------------
	.section	.nv.constant0._Z3bfsiPiS_S_S_PbP17curandStateXORWOWf,"a",@progbits
	.sectionflags	@""
	.align	4
.nv.constant0._Z3bfsiPiS_S_S_PbP17curandStateXORWOWf:
	.zero		956


//--------------------- .nv.constant0._Z18setupRandGeneratorPfP17curandStateXORWOW --------------------------
	.section	.nv.constant0._Z18setupRandGeneratorPfP17curandStateXORWOW,"a",@progbits
	.sectionflags	@""
	.align	4
.nv.constant0._Z18setupRandGeneratorPfP17curandStateXORWOW:
	.zero		912


//--------------------- SYMBOLS --------------------------

	.type		.nv.reservedSmem.offset0,@object
	.size		.nv.reservedSmem.offset0,0x4
